	.target	sm_100a

	.elftype	@"ET_EXEC"


//--------------------- .note.nv.tkinfo           --------------------------
	.section	.note.nv.tkinfo,"",@"SHT_NOTE"
	.sectionflags	@"SHF_NOTE_NV_TKINFO"
	.tkinfo
        /*0018*/ 	.word	0x00000002
        /*0030*/ 	.string	""
        /*0030*/ 	.string	"ptxas"
        /*0030*/ 	.string	"Cuda compilation tools, release 13.0, V13.0.88"
        /*0030*/ 	.string	"Build cuda_13.0.r13.0/compiler.36424714_0"
        /*0030*/ 	.string	"-arch sm_100a -m 64 "



//--------------------- .note.nv.cuinfo           --------------------------
	.section	.note.nv.cuinfo,"",@"SHT_NOTE"
	.sectionflags	@"SHF_NOTE_NV_CUINFO"
        /*0018*/ 	.short	0x0002
        /*001a*/ 	.short	0x0064
        /*001c*/ 	.short	0x0082
	.zero		2


//--------------------- .nv.info                  --------------------------
	.section	.nv.info,"",@"SHT_CUDA_INFO"
	.align	4


	//----- nvinfo : EIATTR_REGCOUNT
	.align		4
        /*0000*/ 	.byte	0x04, 0x2f
        /*0002*/ 	.short	(.L_19 - .L_18)
	.align		4
.L_18:
        /*0004*/ 	.word	index@(_ZN7cutlass13device_kernelINS_4conv6kernel13ConvUniversalINS1_16ConvProblemShapeILNS1_8OperatorE2ELi2EEENS1_10collective14CollectiveConvINS1_47MainloopSm100TmaUmmaWarpSpecializedImplicitGemmILS5_2ELi20ELi2ELi1ELi2EN4cute5tupleIJNSA_1CILi2EEENSC_ILi1EEESE_EEEEENSB_IJNSC_ILi256EEENSB_IJNSC_ILi64EEEEEESJ_EEENS_12float_e4m3_tESL_NSA_8TiledMMAINSA_8MMA_AtomIJNSA_10MMA_TraitsINSA_25SM100_MMA_F8F6F4_2x1SM_SSEJSL_SL_fSH_SI_NSA_17integral_constantINSA_4UMMA5MajorELSS_1EEEST_NSQ_INSR_7ScaleInELSU_0EEESV_EEEEEENSA_6LayoutINSB_IJSE_SE_SE_EEENSB_IJNSC_ILi0EEES10_S10_EEEEENSB_IJNSA_10UnderscoreES13_S13_EEEEENS7_6detail27Sm100ImplicitGemmTileTraitsINSA_18SM100_TMA_2SM_LOADENSA_14ComposedLayoutINSA_7SwizzleILi3ELi4ELi3EEENSA_18smem_ptr_flag_bitsILi8EEENSY_INSB_IJNSC_ILi128EEENSC_ILi8EEEEEENSB_IJSE_S1E_EEEEEEEvEENS17_INSA_25SM100_TMA_2SM_LOAD_IM2COLENS19_INS1A_ILi1ELi4ELi3EEES1D_NSY_INSB_IJNSC_ILi32EEES1F_EEENSB_IJSE_S1N_EEEEEEEvEEEENS_8epilogue10collective18CollectiveEpilogueINS1U_23Sm100TmaWarpSpecializedILi1ELi1ELi64ELb0ELb0EEEJNSB_IJS1E_SJ_SJ_EEENSB_IJNSY_IS1E_SE_EENSY_ISI_SE_EEEEESL_NSB_IJlNSB_IJSE_llEEES10_EEESL_S24_NS1U_6fusion15FusionCallbacksIS1Y_NS25_17LinearCombinationISL_fSL_fLNS_15FloatRoundStyleE2EEES1Z_S22_JEEENSA_5SM1004TMEM4LOAD26SM100_TMEM_LOAD_32dp32b64xENSA_13SM90_TMA_LOADENS19_INS1A_ILi2ELi4ELi3EEES1D_NSY_INSB_IJS1F_SI_EEENSB_IJSI_SE_EEEEEEENSA_39AutoVectorizingCopyWithAssumedAlignmentILi128EEENSA_14SM90_TMA_STOREES2K_S2M_S2M_EEEvvEEEEvNT_6ParamsE)
        /*0008*/ 	.word	0x0000009a


	//----- nvinfo : EIATTR_FRAME_SIZE
	.align		4
.L_19:
        /*000c*/ 	.byte	0x04, 0x11
        /*000e*/ 	.short	(.L_21 - .L_20)
	.align		4
.L_20:
        /*0010*/ 	.word	index@($__internal_2_$__cuda_sm10x_tcgen05_guardrail_trap_unallocated_columns_being_dealloced)
        /*0014*/ 	.word	0x00000008


	//----- nvinfo : EIATTR_FRAME_SIZE
	.align		4
.L_21:
        /*0018*/ 	.byte	0x04, 0x11
        /*001a*/ 	.short	(.L_23 - .L_22)
	.align		4
.L_22:
        /*001c*/ 	.word	index@($__internal_1_$__cuda_sm10x_tcgen05_guardrail_trap_phase_invalid_during_alloc)
        /*0020*/ 	.word	0x00000008


	//----- nvinfo : EIATTR_FRAME_SIZE
	.align		4
.L_23:
        /*0024*/ 	.byte	0x04, 0x11
        /*0026*/ 	.short	(.L_25 - .L_24)
	.align		4
.L_24:
        /*0028*/ 	.word	index@($__internal_0_$__cuda_sm10x_tcgen05_guardrail_trap_col_being_dealloced_not_returned_by_alloc)
        /*002c*/ 	.word	0x00000008


	//----- nvinfo : EIATTR_FRAME_SIZE
	.align		4
.L_25:
        /*0030*/ 	.byte	0x04, 0x11
        /*0032*/ 	.short	(.L_27 - .L_26)
	.align		4
.L_26:
        /*0034*/ 	.word	index@(_ZN7cutlass13device_kernelINS_4conv6kernel13ConvUniversalINS1_16ConvProblemShapeILNS1_8OperatorE2ELi2EEENS1_10collective14CollectiveConvINS1_47MainloopSm100TmaUmmaWarpSpecializedImplicitGemmILS5_2ELi20ELi2ELi1ELi2EN4cute5tupleIJNSA_1CILi2EEENSC_ILi1EEESE_EEEEENSB_IJNSC_ILi256EEENSB_IJNSC_ILi64EEEEEESJ_EEENS_12float_e4m3_tESL_NSA_8TiledMMAINSA_8MMA_AtomIJNSA_10MMA_TraitsINSA_25SM100_MMA_F8F6F4_2x1SM_SSEJSL_SL_fSH_SI_NSA_17integral_constantINSA_4UMMA5MajorELSS_1EEEST_NSQ_INSR_7ScaleInELSU_0EEESV_EEEEEENSA_6LayoutINSB_IJSE_SE_SE_EEENSB_IJNSC_ILi0EEES10_S10_EEEEENSB_IJNSA_10UnderscoreES13_S13_EEEEENS7_6detail27Sm100ImplicitGemmTileTraitsINSA_18SM100_TMA_2SM_LOADENSA_14ComposedLayoutINSA_7SwizzleILi3ELi4ELi3EEENSA_18smem_ptr_flag_bitsILi8EEENSY_INSB_IJNSC_ILi128EEENSC_ILi8EEEEEENSB_IJSE_S1E_EEEEEEEvEENS17_INSA_25SM100_TMA_2SM_LOAD_IM2COLENS19_INS1A_ILi1ELi4ELi3EEES1D_NSY_INSB_IJNSC_ILi32EEES1F_EEENSB_IJSE_S1N_EEEEEEEvEEEENS_8epilogue10collective18CollectiveEpilogueINS1U_23Sm100TmaWarpSpecializedILi1ELi1ELi64ELb0ELb0EEEJNSB_IJS1E_SJ_SJ_EEENSB_IJNSY_IS1E_SE_EENSY_ISI_SE_EEEEESL_NSB_IJlNSB_IJSE_llEEES10_EEESL_S24_NS1U_6fusion15FusionCallbacksIS1Y_NS25_17LinearCombinationISL_fSL_fLNS_15FloatRoundStyleE2EEES1Z_S22_JEEENSA_5SM1004TMEM4LOAD26SM100_TMEM_LOAD_32dp32b64xENSA_13SM90_TMA_LOADENS19_INS1A_ILi2ELi4ELi3EEES1D_NSY_INSB_IJS1F_SI_EEENSB_IJSI_SE_EEEEEEENSA_39AutoVectorizingCopyWithAssumedAlignmentILi128EEENSA_14SM90_TMA_STOREES2K_S2M_S2M_EEEvvEEEEvNT_6ParamsE)
        /*0038*/ 	.word	0x00000008


	//----- nvinfo : EIATTR_MIN_STACK_SIZE
	.align		4
.L_27:
        /*003c*/ 	.byte	0x04, 0x12
        /*003e*/ 	.short	(.L_29 - .L_28)
	.align		4
.L_28:
        /*0040*/ 	.word	index@(_ZN7cutlass13device_kernelINS_4conv6kernel13ConvUniversalINS1_16ConvProblemShapeILNS1_8OperatorE2ELi2EEENS1_10collective14CollectiveConvINS1_47MainloopSm100TmaUmmaWarpSpecializedImplicitGemmILS5_2ELi20ELi2ELi1ELi2EN4cute5tupleIJNSA_1CILi2EEENSC_ILi1EEESE_EEEEENSB_IJNSC_ILi256EEENSB_IJNSC_ILi64EEEEEESJ_EEENS_12float_e4m3_tESL_NSA_8TiledMMAINSA_8MMA_AtomIJNSA_10MMA_TraitsINSA_25SM100_MMA_F8F6F4_2x1SM_SSEJSL_SL_fSH_SI_NSA_17integral_constantINSA_4UMMA5MajorELSS_1EEEST_NSQ_INSR_7ScaleInELSU_0EEESV_EEEEEENSA_6LayoutINSB_IJSE_SE_SE_EEENSB_IJNSC_ILi0EEES10_S10_EEEEENSB_IJNSA_10UnderscoreES13_S13_EEEEENS7_6detail27Sm100ImplicitGemmTileTraitsINSA_18SM100_TMA_2SM_LOADENSA_14ComposedLayoutINSA_7SwizzleILi3ELi4ELi3EEENSA_18smem_ptr_flag_bitsILi8EEENSY_INSB_IJNSC_ILi128EEENSC_ILi8EEEEEENSB_IJSE_S1E_EEEEEEEvEENS17_INSA_25SM100_TMA_2SM_LOAD_IM2COLENS19_INS1A_ILi1ELi4ELi3EEES1D_NSY_INSB_IJNSC_ILi32EEES1F_EEENSB_IJSE_S1N_EEEEEEEvEEEENS_8epilogue10collective18CollectiveEpilogueINS1U_23Sm100TmaWarpSpecializedILi1ELi1ELi64ELb0ELb0EEEJNSB_IJS1E_SJ_SJ_EEENSB_IJNSY_IS1E_SE_EENSY_ISI_SE_EEEEESL_NSB_IJlNSB_IJSE_llEEES10_EEESL_S24_NS1U_6fusion15FusionCallbacksIS1Y_NS25_17LinearCombinationISL_fSL_fLNS_15FloatRoundStyleE2EEES1Z_S22_JEEENSA_5SM1004TMEM4LOAD26SM100_TMEM_LOAD_32dp32b64xENSA_13SM90_TMA_LOADENS19_INS1A_ILi2ELi4ELi3EEES1D_NSY_INSB_IJS1F_SI_EEENSB_IJSI_SE_EEEEEEENSA_39AutoVectorizingCopyWithAssumedAlignmentILi128EEENSA_14SM90_TMA_STOREES2K_S2M_S2M_EEEvvEEEEvNT_6ParamsE)
        /*0044*/ 	.word	0x00000008
.L_29:


//--------------------- .nv.compat                --------------------------
	.section	.nv.compat,"",@"SHT_CUDA_COMPAT_INFO"
	.align	4
        /*0000*/ 	.byte	0x02, 0x09, 0x01, 0x00, 0x02, 0x02, 0x02, 0x00, 0x02, 0x05, 0x05, 0x00, 0x03, 0x07, 0x01, 0x01
        /*0010*/ 	.byte	0x02, 0x03, 0x01, 0x00, 0x02, 0x06, 0x01, 0x00, 0x04, 0x0b, 0x08, 0x00, 0x09, 0x00, 0x00, 0x00
        /*0020*/ 	.byte	0x00, 0x00, 0x00, 0x00


//--------------------- .nv.info._ZN7cutlass13device_kernelINS_4conv6kernel13ConvUniversalINS1_16ConvProblemShapeILNS1_8OperatorE2ELi2EEENS1_10collective14CollectiveConvINS1_47MainloopSm100TmaUmmaWarpSpecializedImplicitGemmILS5_2ELi20ELi2ELi1ELi2EN4cute5tupleIJNSA_1CILi2EEENSC_ILi1EEESE_EEEEENSB_IJNSC_ILi256EEENSB_IJNSC_ILi64EEEEEESJ_EEENS_12float_e4m3_tESL_NSA_8TiledMMAINSA_8MMA_AtomIJNSA_10MMA_TraitsINSA_25SM100_MMA_F8F6F4_2x1SM_SSEJSL_SL_fSH_SI_NSA_17integral_constantINSA_4UMMA5MajorELSS_1EEEST_NSQ_INSR_7ScaleInELSU_0EEESV_EEEEEENSA_6LayoutINSB_IJSE_SE_SE_EEENSB_IJNSC_ILi0EEES10_S10_EEEEENSB_IJNSA_10UnderscoreES13_S13_EEEEENS7_6detail27Sm100ImplicitGemmTileTraitsINSA_18SM100_TMA_2SM_LOADENSA_14ComposedLayoutINSA_7SwizzleILi3ELi4ELi3EEENSA_18smem_ptr_flag_bitsILi8EEENSY_INSB_IJNSC_ILi128EEENSC_ILi8EEEEEENSB_IJSE_S1E_EEEEEEEvEENS17_INSA_25SM100_TMA_2SM_LOAD_IM2COLENS19_INS1A_ILi1ELi4ELi3EEES1D_NSY_INSB_IJNSC_ILi32EEES1F_EEENSB_IJSE_S1N_EEEEEEEvEEEENS_8epilogue10collective18CollectiveEpilogueINS1U_23Sm100TmaWarpSpecializedILi1ELi1ELi64ELb0ELb0EEEJNSB_IJS1E_SJ_SJ_EEENSB_IJNSY_IS1E_SE_EENSY_ISI_SE_EEEEESL_NSB_IJlNSB_IJSE_llEEES10_EEESL_S24_NS1U_6fusion15FusionCallbacksIS1Y_NS25_17LinearCombinationISL_fSL_fLNS_15FloatRoundStyleE2EEES1Z_S22_JEEENSA_5SM1004TMEM4LOAD26SM100_TMEM_LOAD_32dp32b64xENSA_13SM90_TMA_LOADENS19_INS1A_ILi2ELi4ELi3EEES1D_NSY_INSB_IJS1F_SI_EEENSB_IJSI_SE_EEEEEEENSA_39AutoVectorizingCopyWithAssumedAlignmentILi128EEENSA_14SM90_TMA_STOREES2K_S2M_S2M_EEEvvEEEEvNT_6ParamsE --------------------------
	.section	.nv.info._ZN7cutlass13device_kernelINS_4conv6kernel13ConvUniversalINS1_16ConvProblemShapeILNS1_8OperatorE2ELi2EEENS1_10collective14CollectiveConvINS1_47MainloopSm100TmaUmmaWarpSpecializedImplicitGemmILS5_2ELi20ELi2ELi1ELi2EN4cute5tupleIJNSA_1CILi2EEENSC_ILi1EEESE_EEEEENSB_IJNSC_ILi256EEENSB_IJNSC_ILi64EEEEEESJ_EEENS_12float_e4m3_tESL_NSA_8TiledMMAINSA_8MMA_AtomIJNSA_10MMA_TraitsINSA_25SM100_MMA_F8F6F4_2x1SM_SSEJSL_SL_fSH_SI_NSA_17integral_constantINSA_4UMMA5MajorELSS_1EEEST_NSQ_INSR_7ScaleInELSU_0EEESV_EEEEEENSA_6LayoutINSB_IJSE_SE_SE_EEENSB_IJNSC_ILi0EEES10_S10_EEEEENSB_IJNSA_10UnderscoreES13_S13_EEEEENS7_6detail27Sm100ImplicitGemmTileTraitsINSA_18SM100_TMA_2SM_LOADENSA_14ComposedLayoutINSA_7SwizzleILi3ELi4ELi3EEENSA_18smem_ptr_flag_bitsILi8EEENSY_INSB_IJNSC_ILi128EEENSC_ILi8EEEEEENSB_IJSE_S1E_EEEEEEEvEENS17_INSA_25SM100_TMA_2SM_LOAD_IM2COLENS19_INS1A_ILi1ELi4ELi3EEES1D_NSY_INSB_IJNSC_ILi32EEES1F_EEENSB_IJSE_S1N_EEEEEEEvEEEENS_8epilogue10collective18CollectiveEpilogueINS1U_23Sm100TmaWarpSpecializedILi1ELi1ELi64ELb0ELb0EEEJNSB_IJS1E_SJ_SJ_EEENSB_IJNSY_IS1E_SE_EENSY_ISI_SE_EEEEESL_NSB_IJlNSB_IJSE_llEEES10_EEESL_S24_NS1U_6fusion15FusionCallbacksIS1Y_NS25_17LinearCombinationISL_fSL_fLNS_15FloatRoundStyleE2EEES1Z_S22_JEEENSA_5SM1004TMEM4LOAD26SM100_TMEM_LOAD_32dp32b64xENSA_13SM90_TMA_LOADENS19_INS1A_ILi2ELi4ELi3EEES1D_NSY_INSB_IJS1F_SI_EEENSB_IJSI_SE_EEEEEEENSA_39AutoVectorizingCopyWithAssumedAlignmentILi128EEENSA_14SM90_TMA_STOREES2K_S2M_S2M_EEEvvEEEEvNT_6ParamsE,"",@"SHT_CUDA_INFO"
	.sectionflags	@""
	.align	4


	//----- nvinfo : EIATTR_CUDA_API_VERSION
	.align		4
        /*0000*/ 	.byte	0x04, 0x37
        /*0002*/ 	.short	(.L_31 - .L_30)
.L_30:
        /*0004*/ 	.word	0x00000082


	//----- nvinfo : EIATTR_KPARAM_INFO
	.align		4
.L_31:
        /*0008*/ 	.byte	0x04, 0x17
        /*000a*/ 	.short	(.L_33 - .L_32)
.L_32:
        /*000c*/ 	.word	0x00000000
        /*0010*/ 	.short	0x0000
        /*0012*/ 	.short	0x0000
        /*0014*/ 	.byte	0x00, 0xf0, 0x01, 0x20


	//----- nvinfo : EIATTR_AT_ENTRY_FRAGMENTS
	.align		4
.L_33:
        /*0018*/ 	.byte	0x04, 0x4f
        /*001a*/ 	.short	(.L_35 - .L_34)


	//   ....[0]....
.L_34:
        /*001c*/ 	.word	0x00000007


	//----- nvinfo : EIATTR_RESERVED_SMEM_USED
	.align		4
.L_35:
        /*0020*/ 	.byte	0x01, 0x41
	.zero		2


	//----- nvinfo : EIATTR_SPARSE_MMA_MASK
	.align		4
        /*0024*/ 	.byte	0x03, 0x50
        /*0026*/ 	.short	0x0000


	//----- nvinfo : EIATTR_TCGEN05_2CTA_USED
	.align		4
        /*0028*/ 	.byte	0x01, 0x52
	.zero		2


	//----- nvinfo : EIATTR_MAXREG_COUNT
	.align		4
        /*002c*/ 	.byte	0x03, 0x1b
        /*002e*/ 	.short	0x00ff


	//----- nvinfo : EIATTR_NUM_BARRIERS
	.align		4
        /*0030*/ 	.byte	0x02, 0x4c
        /*0032*/ 	.byte	0x07
	.zero		1


	//----- nvinfo : EIATTR_EXTERNS
	.align		4
        /*0034*/ 	.byte	0x04, 0x0f
        /*0036*/ 	.short	(.L_37 - .L_36)


	//   ....[0]....
	.align		4
.L_36:
        /*0038*/ 	.word	index@(__assertfail)


	//----- nvinfo : EIATTR_MERCURY_ISA_VERSION
	.align		4
.L_37:
        /*003c*/ 	.byte	0x03, 0x5f
        /*003e*/ 	.short	0x0101


	//----- nvinfo : EIATTR_INT_WARP_WIDE_INSTR_OFFSETS
	.align		4
        /*0040*/ 	.byte	0x04, 0x31
        /*0042*/ 	.short	(.L_39 - .L_38)


	//   ....[0]....
.L_38:
        /*0044*/ 	.word	0x00000e20


	//   ....[1]....
        /*0048*/ 	.word	0x00000ed0


	//   ....[2]....
        /*004c*/ 	.word	0x00004e70


	//   ....[3]....
        /*0050*/ 	.word	0x00004e90


	//   ....[4]....
        /*0054*/ 	.word	0x00004ec0


	//----- nvinfo : EIATTR_COOP_GROUP_MASK_REGIDS
	.align		4
.L_39:
        /*0058*/ 	.byte	0x04, 0x29
        /*005a*/ 	.short	(.L_41 - .L_40)


	//   ....[0]....
.L_40:
        /*005c*/ 	.word	0xffffffff


	//   ....[1]....
        /*0060*/ 	.word	0xffffffff


	//   ....[2]....
        /*0064*/ 	.word	0xffffffff


	//   ....[3]....
        /*0068*/ 	.word	0xffffffff


	//   ....[4]....
        /*006c*/ 	.word	0xffffffff


	//   ....[5]....
        /*0070*/ 	.word	0xffffffff


	//   ....[6]....
        /*0074*/ 	.word	0xffffffff


	//   ....[7]....
        /*0078*/ 	.word	0xffffffff


	//   ....[8]....
        /*007c*/ 	.word	0xffffffff


	//   ....[9]....
        /*0080*/ 	.word	0xffffffff


	//   ....[10]....
        /*0084*/ 	.word	0xffffffff


	//   ....[11]....
        /*0088*/ 	.word	0xffffffff


	//   ....[12]....
        /*008c*/ 	.word	0xffffffff


	//----- nvinfo : EIATTR_COOP_GROUP_INSTR_OFFSETS
	.align		4
.L_41:
        /*0090*/ 	.byte	0x04, 0x28
        /*0092*/ 	.short	(.L_43 - .L_42)


	//   ....[0]....
.L_42:
        /*0094*/ 	.word	0x000000d0


	//   ....[1]....
        /*0098*/ 	.word	0x00000540


	//   ....[2]....
        /*009c*/ 	.word	0x00000910


	//   ....[3]....
        /*00a0*/ 	.word	0x00000a50


	//   ....[4]....
        /*00a4*/ 	.word	0x00000b50


	//   ....[5]....
        /*00a8*/ 	.word	0x00000ca0


	//   ....[6]....
        /*00ac*/ 	.word	0x00000f40


	//   ....[7]....
        /*00b0*/ 	.word	0x00002840


	//   ....[8]....
        /*00b4*/ 	.word	0x00003e60


	//   ....[9]....
        /*00b8*/ 	.word	0x00004330


	//   ....[10]....
        /*00bc*/ 	.word	0x00004360


	//   ....[11]....
        /*00c0*/ 	.word	0x00004d80


	//   ....[12]....
        /*00c4*/ 	.word	0x00004f90


	//----- nvinfo : EIATTR_VRC_CTA_INIT_COUNT
	.align		4
.L_43:
        /*00c8*/ 	.byte	0x02, 0x4a
        /*00ca*/ 	.byte	0x80
	.zero		1


	//----- nvinfo : EIATTR_SYSCALL_OFFSETS
	.align		4
        /*00cc*/ 	.byte	0x04, 0x46
        /*00ce*/ 	.short	(.L_45 - .L_44)


	//   ....[0]....
.L_44:
        /*00d0*/ 	.word	0x00006cc0


	//   ....[1]....
        /*00d4*/ 	.word	0x00006e00


	//   ....[2]....
        /*00d8*/ 	.word	0x000075e0


	//----- nvinfo : EIATTR_MBARRIER_INSTR_OFFSETS
	.align		4
.L_45:
        /*00dc*/ 	.byte	0x04, 0x39
        /*00de*/ 	.short	(.L_47 - .L_46)


	//   ....[0]....
.L_46:
        /*00e0*/ 	.word	0x00000670
        /*00e4*/ 	.word	0x000000ff
        /*00e8*/ 	.word	0x00000000
        /*00ec*/ 	.short	0x0100
        /*00ee*/ 	.byte	0x04
	.zero		1


	//   ....[1]....
        /*00f0*/ 	.word	0x00000680
        /*00f4*/ 	.word	0x000000ff
        /*00f8*/ 	.word	0x000000a0
        /*00fc*/ 	.short	0x0100
        /*00fe*/ 	.byte	0x04
	.zero		1


	//   ....[2]....
        /*0100*/ 	.word	0x00000690
        /*0104*/ 	.word	0x000000ff
        /*0108*/ 	.word	0x00000008
        /*010c*/ 	.short	0x0100
        /*010e*/ 	.byte	0x04
	.zero		1


	//   ....[3]....
        /*0110*/ 	.word	0x000006a0
        /*0114*/ 	.word	0x000000ff
        /*0118*/ 	.word	0x000000a8
        /*011c*/ 	.short	0x0100
        /*011e*/ 	.byte	0x04
	.zero		1


	//   ....[4]....
        /*0120*/ 	.word	0x000006b0
        /*0124*/ 	.word	0x000000ff
        /*0128*/ 	.word	0x00000010
        /*012c*/ 	.short	0x0100
        /*012e*/ 	.byte	0x04
	.zero		1


	//   ....[5]....
        /*0130*/ 	.word	0x000006c0
        /*0134*/ 	.word	0x000000ff
        /*0138*/ 	.word	0x000000b0
        /*013c*/ 	.short	0x0100
        /*013e*/ 	.byte	0x04
	.zero		1


	//   ....[6]....
        /*0140*/ 	.word	0x000006d0
        /*0144*/ 	.word	0x000000ff
        /*0148*/ 	.word	0x00000018
        /*014c*/ 	.short	0x0100
        /*014e*/ 	.byte	0x04
	.zero		1


	//   ....[7]....
        /*0150*/ 	.word	0x000006e0
        /*0154*/ 	.word	0x000000ff
        /*0158*/ 	.word	0x000000b8
        /*015c*/ 	.short	0x0100
        /*015e*/ 	.byte	0x04
	.zero		1


	//   ....[8]....
        /*0160*/ 	.word	0x000006f0
        /*0164*/ 	.word	0x000000ff
        /*0168*/ 	.word	0x00000020
        /*016c*/ 	.short	0x0100
        /*016e*/ 	.byte	0x04
	.zero		1


	//   ....[9]....
        /*0170*/ 	.word	0x00000700
        /*0174*/ 	.word	0x000000ff
        /*0178*/ 	.word	0x000000c0
        /*017c*/ 	.short	0x0100
        /*017e*/ 	.byte	0x04
	.zero		1


	//   ....[10]....
        /*0180*/ 	.word	0x00000710
        /*0184*/ 	.word	0x000000ff
        /*0188*/ 	.word	0x00000028
        /*018c*/ 	.short	0x0100
        /*018e*/ 	.byte	0x04
	.zero		1


	//   ....[11]....
        /*0190*/ 	.word	0x00000720
        /*0194*/ 	.word	0x000000ff
        /*0198*/ 	.word	0x000000c8
        /*019c*/ 	.short	0x0100
        /*019e*/ 	.byte	0x04
	.zero		1


	//   ....[12]....
        /*01a0*/ 	.word	0x00000730
        /*01a4*/ 	.word	0x000000ff
        /*01a8*/ 	.word	0x00000030
        /*01ac*/ 	.short	0x0100
        /*01ae*/ 	.byte	0x04
	.zero		1


	//   ....[13]....
        /*01b0*/ 	.word	0x00000740
        /*01b4*/ 	.word	0x000000ff
        /*01b8*/ 	.word	0x000000d0
        /*01bc*/ 	.short	0x0100
        /*01be*/ 	.byte	0x04
	.zero		1


	//   ....[14]....
        /*01c0*/ 	.word	0x00000750
        /*01c4*/ 	.word	0x000000ff
        /*01c8*/ 	.word	0x00000038
        /*01cc*/ 	.short	0x0100
        /*01ce*/ 	.byte	0x04
	.zero		1


	//   ....[15]....
        /*01d0*/ 	.word	0x00000760
        /*01d4*/ 	.word	0x000000ff
        /*01d8*/ 	.word	0x000000d8
        /*01dc*/ 	.short	0x0100
        /*01de*/ 	.byte	0x04
	.zero		1


	//   ....[16]....
        /*01e0*/ 	.word	0x00000770
        /*01e4*/ 	.word	0x000000ff
        /*01e8*/ 	.word	0x00000040
        /*01ec*/ 	.short	0x0100
        /*01ee*/ 	.byte	0x04
	.zero		1


	//   ....[17]....
        /*01f0*/ 	.word	0x00000780
        /*01f4*/ 	.word	0x000000ff
        /*01f8*/ 	.word	0x000000e0
        /*01fc*/ 	.short	0x0100
        /*01fe*/ 	.byte	0x04
	.zero		1


	//   ....[18]....
        /*0200*/ 	.word	0x00000790
        /*0204*/ 	.word	0x000000ff
        /*0208*/ 	.word	0x00000048
        /*020c*/ 	.short	0x0100
        /*020e*/ 	.byte	0x04
	.zero		1


	//   ....[19]....
        /*0210*/ 	.word	0x000007a0
        /*0214*/ 	.word	0x000000ff
        /*0218*/ 	.word	0x000000e8
        /*021c*/ 	.short	0x0100
        /*021e*/ 	.byte	0x04
	.zero		1


	//   ....[20]....
        /*0220*/ 	.word	0x000007b0
        /*0224*/ 	.word	0x000000ff
        /*0228*/ 	.word	0x00000050
        /*022c*/ 	.short	0x0100
        /*022e*/ 	.byte	0x04
	.zero		1


	//   ....[21]....
        /*0230*/ 	.word	0x000007c0
        /*0234*/ 	.word	0x000000ff
        /*0238*/ 	.word	0x000000f0
        /*023c*/ 	.short	0x0100
        /*023e*/ 	.byte	0x04
	.zero		1


	//   ....[22]....
        /*0240*/ 	.word	0x000007d0
        /*0244*/ 	.word	0x000000ff
        /*0248*/ 	.word	0x00000058
        /*024c*/ 	.short	0x0100
        /*024e*/ 	.byte	0x04
	.zero		1


	//   ....[23]....
        /*0250*/ 	.word	0x000007e0
        /*0254*/ 	.word	0x000000ff
        /*0258*/ 	.word	0x000000f8
        /*025c*/ 	.short	0x0100
        /*025e*/ 	.byte	0x04
	.zero		1


	//   ....[24]....
        /*0260*/ 	.word	0x000007f0
        /*0264*/ 	.word	0x000000ff
        /*0268*/ 	.word	0x00000060
        /*026c*/ 	.short	0x0100
        /*026e*/ 	.byte	0x04
	.zero		1


	//   ....[25]....
        /*0270*/ 	.word	0x00000800
        /*0274*/ 	.word	0x000000ff
        /*0278*/ 	.word	0x00000100
        /*027c*/ 	.short	0x0100
        /*027e*/ 	.byte	0x04
	.zero		1


	//   ....[26]....
        /*0280*/ 	.word	0x00000810
        /*0284*/ 	.word	0x000000ff
        /*0288*/ 	.word	0x00000068
        /*028c*/ 	.short	0x0100
        /*028e*/ 	.byte	0x04
	.zero		1


	//   ....[27]....
        /*0290*/ 	.word	0x00000820
        /*0294*/ 	.word	0x000000ff
        /*0298*/ 	.word	0x00000108
        /*029c*/ 	.short	0x0100
        /*029e*/ 	.byte	0x04
	.zero		1


	//   ....[28]....
        /*02a0*/ 	.word	0x00000830
        /*02a4*/ 	.word	0x000000ff
        /*02a8*/ 	.word	0x00000070
        /*02ac*/ 	.short	0x0100
        /*02ae*/ 	.byte	0x04
	.zero		1


	//   ....[29]....
        /*02b0*/ 	.word	0x00000840
        /*02b4*/ 	.word	0x000000ff
        /*02b8*/ 	.word	0x00000110
        /*02bc*/ 	.short	0x0100
        /*02be*/ 	.byte	0x04
	.zero		1


	//   ....[30]....
        /*02c0*/ 	.word	0x00000850
        /*02c4*/ 	.word	0x000000ff
        /*02c8*/ 	.word	0x00000078
        /*02cc*/ 	.short	0x0100
        /*02ce*/ 	.byte	0x04
	.zero		1


	//   ....[31]....
        /*02d0*/ 	.word	0x00000860
        /*02d4*/ 	.word	0x000000ff
        /*02d8*/ 	.word	0x00000118
        /*02dc*/ 	.short	0x0100
        /*02de*/ 	.byte	0x04
	.zero		1


	//   ....[32]....
        /*02e0*/ 	.word	0x00000870
        /*02e4*/ 	.word	0x000000ff
        /*02e8*/ 	.word	0x00000080
        /*02ec*/ 	.short	0x0100
        /*02ee*/ 	.byte	0x04
	.zero		1


	//   ....[33]....
        /*02f0*/ 	.word	0x00000880
        /*02f4*/ 	.word	0x000000ff
        /*02f8*/ 	.word	0x00000120
        /*02fc*/ 	.short	0x0100
        /*02fe*/ 	.byte	0x04
	.zero		1


	//   ....[34]....
        /*0300*/ 	.word	0x00000890
        /*0304*/ 	.word	0x000000ff
        /*0308*/ 	.word	0x00000088
        /*030c*/ 	.short	0x0100
        /*030e*/ 	.byte	0x04
	.zero		1


	//   ....[35]....
        /*0310*/ 	.word	0x000008a0
        /*0314*/ 	.word	0x000000ff
        /*0318*/ 	.word	0x00000128
        /*031c*/ 	.short	0x0100
        /*031e*/ 	.byte	0x04
	.zero		1


	//   ....[36]....
        /*0320*/ 	.word	0x000008b0
        /*0324*/ 	.word	0x000000ff
        /*0328*/ 	.word	0x00000090
        /*032c*/ 	.short	0x0100
        /*032e*/ 	.byte	0x04
	.zero		1


	//   ....[37]....
        /*0330*/ 	.word	0x000008c0
        /*0334*/ 	.word	0x000000ff
        /*0338*/ 	.word	0x00000130
        /*033c*/ 	.short	0x0100
        /*033e*/ 	.byte	0x04
	.zero		1


	//   ....[38]....
        /*0340*/ 	.word	0x000008d0
        /*0344*/ 	.word	0x000000ff
        /*0348*/ 	.word	0x00000098
        /*034c*/ 	.short	0x0100
        /*034e*/ 	.byte	0x04
	.zero		1


	//   ....[39]....
        /*0350*/ 	.word	0x000008e0
        /*0354*/ 	.word	0x000000ff
        /*0358*/ 	.word	0x00000138
        /*035c*/ 	.short	0x0100
        /*035e*/ 	.byte	0x04
	.zero		1


	//   ....[40]....
        /*0360*/ 	.word	0x00000a20
        /*0364*/ 	.word	0x000000ff
        /*0368*/ 	.word	0x00000140
        /*036c*/ 	.short	0x0100
        /*036e*/ 	.byte	0x04
	.zero		1


	//   ....[41]....
        /*0370*/ 	.word	0x00000a30
        /*0374*/ 	.word	0x000000ff
        /*0378*/ 	.word	0x00000148
        /*037c*/ 	.short	0x0100
        /*037e*/ 	.byte	0x04
	.zero		1


	//   ....[42]....
        /*0380*/ 	.word	0x00000b20
        /*0384*/ 	.word	0x000000ff
        /*0388*/ 	.word	0x00000150
        /*038c*/ 	.short	0x0100
        /*038e*/ 	.byte	0x04
	.zero		1


	//   ....[43]....
        /*0390*/ 	.word	0x00000b30
        /*0394*/ 	.word	0x000000ff
        /*0398*/ 	.word	0x00000158
        /*039c*/ 	.short	0x0100
        /*039e*/ 	.byte	0x04
	.zero		1


	//   ....[44]....
        /*03a0*/ 	.word	0x00000c70
        /*03a4*/ 	.word	0x000000ff
        /*03a8*/ 	.word	0x00000160
        /*03ac*/ 	.short	0x0100
        /*03ae*/ 	.byte	0x06
	.zero		1


	//   ....[45]....
        /*03b0*/ 	.word	0x00000c80
        /*03b4*/ 	.word	0x000000ff
        /*03b8*/ 	.word	0x00000168
        /*03bc*/ 	.short	0x0100
        /*03be*/ 	.byte	0x06
	.zero		1


	//   ....[46]....
        /*03c0*/ 	.word	0x00000dc0
        /*03c4*/ 	.word	0x000000ff
        /*03c8*/ 	.word	0x00000170
        /*03cc*/ 	.short	0x0100
        /*03ce*/ 	.byte	0x04
	.zero		1


	//   ....[47]....
        /*03d0*/ 	.word	0x00000dd0
        /*03d4*/ 	.word	0x000000ff
        /*03d8*/ 	.word	0x00000180
        /*03dc*/ 	.short	0x0100
        /*03de*/ 	.byte	0x04
	.zero		1


	//   ....[48]....
        /*03e0*/ 	.word	0x00000de0
        /*03e4*/ 	.word	0x000000ff
        /*03e8*/ 	.word	0x00000178
        /*03ec*/ 	.short	0x0100
        /*03ee*/ 	.byte	0x04
	.zero		1


	//   ....[49]....
        /*03f0*/ 	.word	0x00000df0
        /*03f4*/ 	.word	0x000000ff
        /*03f8*/ 	.word	0x00000188
        /*03fc*/ 	.short	0x0100
        /*03fe*/ 	.byte	0x04
	.zero		1


	//   ....[50]....
        /*0400*/ 	.word	0x00000ef0
        /*0404*/ 	.word	0x000000ff
        /*0408*/ 	.word	0x00000190
        /*040c*/ 	.short	0x0100
        /*040e*/ 	.byte	0x06
	.zero		1


	//   ....[51]....
        /*0410*/ 	.word	0x00001cb0
        /*0414*/ 	.word	0x000000ff
        /*0418*/ 	.word	0x000000a0
        /*041c*/ 	.short	0x010a
        /*041e*/ 	.byte	0x06
	.zero		1


	//   ....[52]....
        /*0420*/ 	.word	0x00001fb0
        /*0424*/ 	.word	0x000000ff
        /*0428*/ 	.word	0x000000a0
        /*042c*/ 	.short	0x010a
        /*042e*/ 	.byte	0x0b
	.zero		1


	//   ....[53]....
        /*0430*/ 	.word	0x00002160
        /*0434*/ 	.word	0x000000ff
        /*0438*/ 	.word	0x000000a0
        /*043c*/ 	.short	0x010a
        /*043e*/ 	.byte	0x08
	.zero		1


	//   ....[54]....
        /*0440*/ 	.word	0x00002350
        /*0444*/ 	.word	0x000000ff
        /*0448*/ 	.word	0x00000158
        /*044c*/ 	.short	0x0101
        /*044e*/ 	.byte	0x18
	.zero		1


	//   ....[55]....
        /*0450*/ 	.word	0x00002380
        /*0454*/ 	.word	0x000000ff
        /*0458*/ 	.word	0x000000a0
        /*045c*/ 	.short	0x010a
        /*045e*/ 	.byte	0x04
	.zero		1


	//   ....[56]....
        /*0460*/ 	.word	0x000024c0
        /*0464*/ 	.word	0x000000ff
        /*0468*/ 	.word	0x000000a0
        /*046c*/ 	.short	0x010a
        /*046e*/ 	.byte	0x15
	.zero		1


	//   ....[57]....
        /*0470*/ 	.word	0x00002670
        /*0474*/ 	.word	0x000000ff
        /*0478*/ 	.word	0x000000a0
        /*047c*/ 	.short	0x010a
        /*047e*/ 	.byte	0x08
	.zero		1


	//   ....[58]....
        /*0480*/ 	.word	0x00002850
        /*0484*/ 	.word	0x000000ff
        /*0488*/ 	.word	0x00000160
        /*048c*/ 	.short	0x010a
        /*048e*/ 	.byte	0x18
	.zero		1


	//   ....[59]....
        /*0490*/ 	.word	0x00002910
        /*0494*/ 	.word	0x000000ff
        /*0498*/ 	.word	0x00000000
        /*049c*/ 	.short	0x0101
        /*049e*/ 	.byte	0x04
	.zero		1


	//   ....[60]....
        /*04a0*/ 	.word	0x00002ee0
        /*04a4*/ 	.word	0x000000ff
        /*04a8*/ 	.word	0x00000000
        /*04ac*/ 	.short	0x010a
        /*04ae*/ 	.byte	0x04
	.zero		1


	//   ....[61]....
        /*04b0*/ 	.word	0x00002f80
        /*04b4*/ 	.word	0x000000ff
        /*04b8*/ 	.word	0x00000000
        /*04bc*/ 	.short	0x010a
        /*04be*/ 	.byte	0x05
	.zero		1


	//   ....[62]....
        /*04c0*/ 	.word	0x00003020
        /*04c4*/ 	.word	0x000000ff
        /*04c8*/ 	.word	0x00000000
        /*04cc*/ 	.short	0x010a
        /*04ce*/ 	.byte	0x05
	.zero		1


	//   ....[63]....
        /*04d0*/ 	.word	0x000030c0
        /*04d4*/ 	.word	0x000000ff
        /*04d8*/ 	.word	0x00000000
        /*04dc*/ 	.short	0x010a
        /*04de*/ 	.byte	0x05
	.zero		1


	//   ....[64]....
        /*04e0*/ 	.word	0x00003160
        /*04e4*/ 	.word	0x000000ff
        /*04e8*/ 	.word	0x00000000
        /*04ec*/ 	.short	0x010a
        /*04ee*/ 	.byte	0x05
	.zero		1


	//   ....[65]....
        /*04f0*/ 	.word	0x00003200
        /*04f4*/ 	.word	0x000000ff
        /*04f8*/ 	.word	0x00000000
        /*04fc*/ 	.short	0x010a
        /*04fe*/ 	.byte	0x05
	.zero		1


	//   ....[66]....
        /*0500*/ 	.word	0x000032a0
        /*0504*/ 	.word	0x000000ff
        /*0508*/ 	.word	0x00000000
        /*050c*/ 	.short	0x010a
        /*050e*/ 	.byte	0x05
	.zero		1


	//   ....[67]....
        /*0510*/ 	.word	0x00003340
        /*0514*/ 	.word	0x000000ff
        /*0518*/ 	.word	0x00000000
        /*051c*/ 	.short	0x010a
        /*051e*/ 	.byte	0x05
	.zero		1


	//   ....[68]....
        /*0520*/ 	.word	0x000033e0
        /*0524*/ 	.word	0x000000ff
        /*0528*/ 	.word	0x00000000
        /*052c*/ 	.short	0x010a
        /*052e*/ 	.byte	0x05
	.zero		1


	//   ....[69]....
        /*0530*/ 	.word	0x00003480
        /*0534*/ 	.word	0x000000ff
        /*0538*/ 	.word	0x00000000
        /*053c*/ 	.short	0x010a
        /*053e*/ 	.byte	0x05
	.zero		1


	//   ....[70]....
        /*0540*/ 	.word	0x00003520
        /*0544*/ 	.word	0x000000ff
        /*0548*/ 	.word	0x00000000
        /*054c*/ 	.short	0x010a
        /*054e*/ 	.byte	0x05
	.zero		1


	//   ....[71]....
        /*0550*/ 	.word	0x000035c0
        /*0554*/ 	.word	0x000000ff
        /*0558*/ 	.word	0x00000000
        /*055c*/ 	.short	0x010a
        /*055e*/ 	.byte	0x05
	.zero		1


	//   ....[72]....
        /*0560*/ 	.word	0x00003660
        /*0564*/ 	.word	0x000000ff
        /*0568*/ 	.word	0x00000000
        /*056c*/ 	.short	0x010a
        /*056e*/ 	.byte	0x05
	.zero		1


	//   ....[73]....
        /*0570*/ 	.word	0x00003700
        /*0574*/ 	.word	0x000000ff
        /*0578*/ 	.word	0x00000000
        /*057c*/ 	.short	0x010a
        /*057e*/ 	.byte	0x05
	.zero		1


	//   ....[74]....
        /*0580*/ 	.word	0x000037a0
        /*0584*/ 	.word	0x000000ff
        /*0588*/ 	.word	0x00000000
        /*058c*/ 	.short	0x010a
        /*058e*/ 	.byte	0x05
	.zero		1


	//   ....[75]....
        /*0590*/ 	.word	0x00003840
        /*0594*/ 	.word	0x000000ff
        /*0598*/ 	.word	0x00000000
        /*059c*/ 	.short	0x010a
        /*059e*/ 	.byte	0x05
	.zero		1


	//   ....[76]....
        /*05a0*/ 	.word	0x000038e0
        /*05a4*/ 	.word	0x000000ff
        /*05a8*/ 	.word	0x00000000
        /*05ac*/ 	.short	0x010a
        /*05ae*/ 	.byte	0x05
	.zero		1


	//   ....[77]....
        /*05b0*/ 	.word	0x00003980
        /*05b4*/ 	.word	0x000000ff
        /*05b8*/ 	.word	0x00000000
        /*05bc*/ 	.short	0x010a
        /*05be*/ 	.byte	0x05
	.zero		1


	//   ....[78]....
        /*05c0*/ 	.word	0x00003a20
        /*05c4*/ 	.word	0x000000ff
        /*05c8*/ 	.word	0x00000000
        /*05cc*/ 	.short	0x010a
        /*05ce*/ 	.byte	0x05
	.zero		1


	//   ....[79]....
        /*05d0*/ 	.word	0x00003ad0
        /*05d4*/ 	.word	0x00000000
        /*05d8*/ 	.word	0x00000000
        /*05dc*/ 	.short	0x010a
        /*05de*/ 	.byte	0xff
	.zero		1


	//   ....[80]....
        /*05e0*/ 	.word	0x00003c20
        /*05e4*/ 	.word	0x000000ff
        /*05e8*/ 	.word	0x00000168
        /*05ec*/ 	.short	0x010a
        /*05ee*/ 	.byte	0x04
	.zero		1


	//   ....[81]....
        /*05f0*/ 	.word	0x00003cc0
        /*05f4*/ 	.word	0x000000ff
        /*05f8*/ 	.word	0x00000160
        /*05fc*/ 	.short	0x010a
        /*05fe*/ 	.byte	0x04
	.zero		1


	//   ....[82]....
        /*0600*/ 	.word	0x00003d60
        /*0604*/ 	.word	0x000000ff
        /*0608*/ 	.word	0x00000000
        /*060c*/ 	.short	0x0101
        /*060e*/ 	.byte	0x05
	.zero		1


	//   ....[83]....
        /*0610*/ 	.word	0x00003da0
        /*0614*/ 	.word	0x000000ff
        /*0618*/ 	.word	0x00000168
        /*061c*/ 	.short	0x0106
        /*061e*/ 	.byte	0x04
	.zero		1


	//   ....[84]....
        /*0620*/ 	.word	0x00003de0
        /*0624*/ 	.word	0x00000000
        /*0628*/ 	.word	0x00000168
        /*062c*/ 	.short	0x010a
        /*062e*/ 	.byte	0xff
	.zero		1


	//   ....[85]....
        /*0630*/ 	.word	0x00004030
        /*0634*/ 	.word	0x000000ff
        /*0638*/ 	.word	0x00000008
        /*063c*/ 	.short	0x010a
        /*063e*/ 	.byte	0x05
	.zero		1


	//   ....[86]....
        /*0640*/ 	.word	0x00004050
        /*0644*/ 	.word	0x000000ff
        /*0648*/ 	.word	0x00000008
        /*064c*/ 	.short	0x010a
        /*064e*/ 	.byte	0x05
	.zero		1


	//   ....[87]....
        /*0650*/ 	.word	0x000041e0
        /*0654*/ 	.word	0x000000ff
        /*0658*/ 	.word	0x00000008
        /*065c*/ 	.short	0x010a
        /*065e*/ 	.byte	0x05
	.zero		1


	//   ....[88]....
        /*0660*/ 	.word	0x00004200
        /*0664*/ 	.word	0x000000ff
        /*0668*/ 	.word	0x00000008
        /*066c*/ 	.short	0x010a
        /*066e*/ 	.byte	0x05
	.zero		1


	//   ....[89]....
        /*0670*/ 	.word	0x000042c0
        /*0674*/ 	.word	0x000000ff
        /*0678*/ 	.word	0x00000000
        /*067c*/ 	.short	0x0101
        /*067e*/ 	.byte	0x04
	.zero		1


	//   ....[90]....
        /*0680*/ 	.word	0x000045d0
        /*0684*/ 	.word	0x000000ff
        /*0688*/ 	.word	0x00000160
        /*068c*/ 	.short	0x010a
        /*068e*/ 	.byte	0x12
	.zero		1


	//   ....[91]....
        /*0690*/ 	.word	0x00004670
        /*0694*/ 	.word	0x000000ff
        /*0698*/ 	.word	0x00000000
        /*069c*/ 	.short	0x0101
        /*069e*/ 	.byte	0x1d
	.zero		1


	//   ....[92]....
        /*06a0*/ 	.word	0x000046b0
        /*06a4*/ 	.word	0x000000ff
        /*06a8*/ 	.word	0x00000180
        /*06ac*/ 	.short	0x010a
        /*06ae*/ 	.byte	0x17
	.zero		1


	//   ....[93]....
        /*06b0*/ 	.word	0x00004790
        /*06b4*/ 	.word	0x000000ff
        /*06b8*/ 	.word	0x00000000
        /*06bc*/ 	.short	0x010a
        /*06be*/ 	.byte	0x04
	.zero		1


	//   ....[94]....
        /*06c0*/ 	.word	0x000047f0
        /*06c4*/ 	.word	0x000000ff
        /*06c8*/ 	.word	0x00000000
        /*06cc*/ 	.short	0x010a
        /*06ce*/ 	.byte	0x0a
	.zero		1


	//   ....[95]....
        /*06d0*/ 	.word	0x00004920
        /*06d4*/ 	.word	0x000000ff
        /*06d8*/ 	.word	0x00000000
        /*06dc*/ 	.short	0x010a
        /*06de*/ 	.byte	0x04
	.zero		1


	//   ....[96]....
        /*06e0*/ 	.word	0x00004b80
        /*06e4*/ 	.word	0x000000ff
        /*06e8*/ 	.word	0x00000000
        /*06ec*/ 	.short	0x010a
        /*06ee*/ 	.byte	0x04
	.zero		1


	//   ....[97]....
        /*06f0*/ 	.word	0x00004c20
        /*06f4*/ 	.word	0x00000000
        /*06f8*/ 	.word	0x00000000
        /*06fc*/ 	.short	0x010a
        /*06fe*/ 	.byte	0xff
	.zero		1


	//   ....[98]....
        /*0700*/ 	.word	0x00004c60
        /*0704*/ 	.word	0x00000000
        /*0708*/ 	.word	0x00000000
        /*070c*/ 	.short	0x010a
        /*070e*/ 	.byte	0xff
	.zero		1


	//   ....[99]....
        /*0710*/ 	.word	0x00004cd0
        /*0714*/ 	.word	0x000000ff
        /*0718*/ 	.word	0x00000000
        /*071c*/ 	.short	0x0101
        /*071e*/ 	.byte	0x04
	.zero		1


	//   ....[100]....
        /*0720*/ 	.word	0x00004d10
        /*0724*/ 	.word	0x000000ff
        /*0728*/ 	.word	0x00000190
        /*072c*/ 	.short	0x010a
        /*072e*/ 	.byte	0x12
	.zero		1


	//   ....[101]....
        /*0730*/ 	.word	0x00004d70
        /*0734*/ 	.word	0x000000ff
        /*0738*/ 	.word	0x00000000
        /*073c*/ 	.short	0x0101
        /*073e*/ 	.byte	0x04
	.zero		1


	//   ....[102]....
        /*0740*/ 	.word	0x000053d0
        /*0744*/ 	.word	0x000000ff
        /*0748*/ 	.word	0x00000160
        /*074c*/ 	.short	0x010a
        /*074e*/ 	.byte	0x18
	.zero		1


	//   ....[103]....
        /*0750*/ 	.word	0x00005470
        /*0754*/ 	.word	0x000000ff
        /*0758*/ 	.word	0x00000000
        /*075c*/ 	.short	0x0101
        /*075e*/ 	.byte	0x2a
	.zero		1


	//   ....[104]....
        /*0760*/ 	.word	0x000059a0
        /*0764*/ 	.word	0x000000ff
        /*0768*/ 	.word	0x00000158
        /*076c*/ 	.short	0x010a
        /*076e*/ 	.byte	0x18
	.zero		1


	//   ....[105]....
        /*0770*/ 	.word	0x00005c60
        /*0774*/ 	.word	0x000000ff
        /*0778*/ 	.word	0x00000148
        /*077c*/ 	.short	0x010a
        /*077e*/ 	.byte	0x18
	.zero		1


	//   ....[106]....
        /*0780*/ 	.word	0x00005f40
        /*0784*/ 	.word	0x000000ff
        /*0788*/ 	.word	0x00000140
        /*078c*/ 	.short	0x010b
        /*078e*/ 	.byte	0x18
	.zero		1


	//   ....[107]....
        /*0790*/ 	.word	0x00005f70
        /*0794*/ 	.word	0x000000ff
        /*0798*/ 	.word	0x00000000
        /*079c*/ 	.short	0x0101
        /*079e*/ 	.byte	0x30
	.zero		1


	//   ....[108]....
        /*07a0*/ 	.word	0x00006000
        /*07a4*/ 	.word	0x00000000
        /*07a8*/ 	.word	0x00000148
        /*07ac*/ 	.short	0x010a
        /*07ae*/ 	.byte	0xff
	.zero		1


	//   ....[109]....
        /*07b0*/ 	.word	0x00006350
        /*07b4*/ 	.word	0x000000ff
        /*07b8*/ 	.word	0x00000160
        /*07bc*/ 	.short	0x010a
        /*07be*/ 	.byte	0x2d
	.zero		1


	//   ....[110]....
        /*07c0*/ 	.word	0x00006420
        /*07c4*/ 	.word	0x000000ff
        /*07c8*/ 	.word	0x00000000
        /*07cc*/ 	.short	0x0101
        /*07ce*/ 	.byte	0x04
	.zero		1


	//   ....[111]....
        /*07d0*/ 	.word	0x000071a0
        /*07d4*/ 	.word	0x000000ff
        /*07d8*/ 	.word	0x00000140
        /*07dc*/ 	.short	0x010a
        /*07de*/ 	.byte	0x2d
	.zero		1


	//   ....[112]....
        /*07e0*/ 	.word	0x000071c0
        /*07e4*/ 	.word	0x00000097
        /*07e8*/ 	.word	0x00000170
        /*07ec*/ 	.short	0x010a
        /*07ee*/ 	.byte	0xff
	.zero		1


	//   ....[113]....
        /*07f0*/ 	.word	0x00007350
        /*07f4*/ 	.word	0x000000ff
        /*07f8*/ 	.word	0x00000140
        /*07fc*/ 	.short	0x010a
        /*07fe*/ 	.byte	0x2d
	.zero		1


	//   ....[114]....
        /*0800*/ 	.word	0x00007460
        /*0804*/ 	.word	0x000000ff
        /*0808*/ 	.word	0x00000000
        /*080c*/ 	.short	0x0101
        /*080e*/ 	.byte	0x04
	.zero		1


	//   ....[115]....
        /*0810*/ 	.word	0x000074c0
        /*0814*/ 	.word	0x00000097
        /*0818*/ 	.word	0x00000170
        /*081c*/ 	.short	0x010a
        /*081e*/ 	.byte	0xff
	.zero		1


	//   ....[116]....
        /*0820*/ 	.word	0x00007ab0
        /*0824*/ 	.word	0x00000097
        /*0828*/ 	.word	0x00000000
        /*082c*/ 	.short	0x0101
        /*082e*/ 	.byte	0xff
	.zero		1


	//   ....[117]....
        /*0830*/ 	.word	0x00008ad0
        /*0834*/ 	.word	0x00000000
        /*0838*/ 	.word	0x000000a0
        /*083c*/ 	.short	0x010a
        /*083e*/ 	.byte	0xff
	.zero		1


	//   ....[118]....
        /*0840*/ 	.word	0x00008b30
        /*0844*/ 	.word	0x00000000
        /*0848*/ 	.word	0x000000a0
        /*084c*/ 	.short	0x010a
        /*084e*/ 	.byte	0xff
	.zero		1


	//   ....[119]....
        /*0850*/ 	.word	0x00008b90
        /*0854*/ 	.word	0x00000000
        /*0858*/ 	.word	0x00000160
        /*085c*/ 	.short	0x010a
        /*085e*/ 	.byte	0xff
	.zero		1


	//   ....[120]....
        /*0860*/ 	.word	0x00008bf0
        /*0864*/ 	.word	0x00000000
        /*0868*/ 	.word	0x00000000
        /*086c*/ 	.short	0x010a
        /*086e*/ 	.byte	0xff
	.zero		1


	//   ....[121]....
        /*0870*/ 	.word	0x00008c50
        /*0874*/ 	.word	0x00000000
        /*0878*/ 	.word	0x00000000
        /*087c*/ 	.short	0x010a
        /*087e*/ 	.byte	0xff
	.zero		1


	//   ....[122]....
        /*0880*/ 	.word	0x00008cb0
        /*0884*/ 	.word	0x00000000
        /*0888*/ 	.word	0x00000000
        /*088c*/ 	.short	0x010a
        /*088e*/ 	.byte	0xff
	.zero		1


	//   ....[123]....
        /*0890*/ 	.word	0x00008d10
        /*0894*/ 	.word	0x00000000
        /*0898*/ 	.word	0x00000000
        /*089c*/ 	.short	0x010a
        /*089e*/ 	.byte	0xff
	.zero		1


	//   ....[124]....
        /*08a0*/ 	.word	0x00008d70
        /*08a4*/ 	.word	0x00000000
        /*08a8*/ 	.word	0x00000000
        /*08ac*/ 	.short	0x010a
        /*08ae*/ 	.byte	0xff
	.zero		1


	//   ....[125]....
        /*08b0*/ 	.word	0x00008dd0
        /*08b4*/ 	.word	0x00000000
        /*08b8*/ 	.word	0x00000000
        /*08bc*/ 	.short	0x010a
        /*08be*/ 	.byte	0xff
	.zero		1


	//   ....[126]....
        /*08c0*/ 	.word	0x00008e30
        /*08c4*/ 	.word	0x00000000
        /*08c8*/ 	.word	0x00000000
        /*08cc*/ 	.short	0x010a
        /*08ce*/ 	.byte	0xff
	.zero		1


	//   ....[127]....
        /*08d0*/ 	.word	0x00008e90
        /*08d4*/ 	.word	0x00000000
        /*08d8*/ 	.word	0x00000000
        /*08dc*/ 	.short	0x010a
        /*08de*/ 	.byte	0xff
	.zero		1


	//   ....[128]....
        /*08e0*/ 	.word	0x00008ef0
        /*08e4*/ 	.word	0x00000000
        /*08e8*/ 	.word	0x00000000
        /*08ec*/ 	.short	0x010a
        /*08ee*/ 	.byte	0xff
	.zero		1


	//   ....[129]....
        /*08f0*/ 	.word	0x00008f50
        /*08f4*/ 	.word	0x00000000
        /*08f8*/ 	.word	0x00000000
        /*08fc*/ 	.short	0x010a
        /*08fe*/ 	.byte	0xff
	.zero		1


	//   ....[130]....
        /*0900*/ 	.word	0x00008fb0
        /*0904*/ 	.word	0x00000000
        /*0908*/ 	.word	0x00000000
        /*090c*/ 	.short	0x010a
        /*090e*/ 	.byte	0xff
	.zero		1


	//   ....[131]....
        /*0910*/ 	.word	0x00009010
        /*0914*/ 	.word	0x00000000
        /*0918*/ 	.word	0x00000000
        /*091c*/ 	.short	0x010a
        /*091e*/ 	.byte	0xff
	.zero		1


	//   ....[132]....
        /*0920*/ 	.word	0x00009070
        /*0924*/ 	.word	0x00000000
        /*0928*/ 	.word	0x00000000
        /*092c*/ 	.short	0x010a
        /*092e*/ 	.byte	0xff
	.zero		1


	//   ....[133]....
        /*0930*/ 	.word	0x000090d0
        /*0934*/ 	.word	0x00000000
        /*0938*/ 	.word	0x00000000
        /*093c*/ 	.short	0x010a
        /*093e*/ 	.byte	0xff
	.zero		1


	//   ....[134]....
        /*0940*/ 	.word	0x00009130
        /*0944*/ 	.word	0x00000000
        /*0948*/ 	.word	0x00000000
        /*094c*/ 	.short	0x010a
        /*094e*/ 	.byte	0xff
	.zero		1


	//   ....[135]....
        /*0950*/ 	.word	0x00009190
        /*0954*/ 	.word	0x00000000
        /*0958*/ 	.word	0x00000000
        /*095c*/ 	.short	0x010a
        /*095e*/ 	.byte	0xff
	.zero		1


	//   ....[136]....
        /*0960*/ 	.word	0x000091f0
        /*0964*/ 	.word	0x00000000
        /*0968*/ 	.word	0x00000000
        /*096c*/ 	.short	0x010a
        /*096e*/ 	.byte	0xff
	.zero		1


	//   ....[137]....
        /*0970*/ 	.word	0x00009250
        /*0974*/ 	.word	0x00000000
        /*0978*/ 	.word	0x00000000
        /*097c*/ 	.short	0x010a
        /*097e*/ 	.byte	0xff
	.zero		1


	//   ....[138]....
        /*0980*/ 	.word	0x000092b0
        /*0984*/ 	.word	0x00000000
        /*0988*/ 	.word	0x00000000
        /*098c*/ 	.short	0x010a
        /*098e*/ 	.byte	0xff
	.zero		1


	//   ....[139]....
        /*0990*/ 	.word	0x00009310
        /*0994*/ 	.word	0x00000004
        /*0998*/ 	.word	0x00000168
        /*099c*/ 	.short	0x010a
        /*099e*/ 	.byte	0xff
	.zero		1


	//   ....[140]....
        /*09a0*/ 	.word	0x00009370
        /*09a4*/ 	.word	0x00000004
        /*09a8*/ 	.word	0x00000160
        /*09ac*/ 	.short	0x010a
        /*09ae*/ 	.byte	0xff
	.zero		1


	//   ....[141]....
        /*09b0*/ 	.word	0x000093d0
        /*09b4*/ 	.word	0x00000005
        /*09b8*/ 	.word	0x00000008
        /*09bc*/ 	.short	0x010a
        /*09be*/ 	.byte	0xff
	.zero		1


	//   ....[142]....
        /*09c0*/ 	.word	0x000094c0
        /*09c4*/ 	.word	0x00000003
        /*09c8*/ 	.word	0x00000008
        /*09cc*/ 	.short	0x010a
        /*09ce*/ 	.byte	0xff
	.zero		1


	//   ....[143]....
        /*09d0*/ 	.word	0x00009520
        /*09d4*/ 	.word	0x00000004
        /*09d8*/ 	.word	0x00000160
        /*09dc*/ 	.short	0x010a
        /*09de*/ 	.byte	0xff
	.zero		1


	//   ....[144]....
        /*09e0*/ 	.word	0x00009580
        /*09e4*/ 	.word	0x00000004
        /*09e8*/ 	.word	0x00000180
        /*09ec*/ 	.short	0x010a
        /*09ee*/ 	.byte	0xff
	.zero		1


	//   ....[145]....
        /*09f0*/ 	.word	0x000095e0
        /*09f4*/ 	.word	0x00000004
        /*09f8*/ 	.word	0x00000000
        /*09fc*/ 	.short	0x010a
        /*09fe*/ 	.byte	0xff
	.zero		1


	//   ....[146]....
        /*0a00*/ 	.word	0x00009640
        /*0a04*/ 	.word	0x00000000
        /*0a08*/ 	.word	0x00000000
        /*0a0c*/ 	.short	0x010a
        /*0a0e*/ 	.byte	0xff
	.zero		1


	//   ....[147]....
        /*0a10*/ 	.word	0x000096a0
        /*0a14*/ 	.word	0x00000000
        /*0a18*/ 	.word	0x00000190
        /*0a1c*/ 	.short	0x010a
        /*0a1e*/ 	.byte	0xff
	.zero		1


	//   ....[148]....
        /*0a20*/ 	.word	0x00009700
        /*0a24*/ 	.word	0x00000000
        /*0a28*/ 	.word	0x00000160
        /*0a2c*/ 	.short	0x010a
        /*0a2e*/ 	.byte	0xff
	.zero		1


	//   ....[149]....
        /*0a30*/ 	.word	0x00009760
        /*0a34*/ 	.word	0x00000002
        /*0a38*/ 	.word	0x00000158
        /*0a3c*/ 	.short	0x010a
        /*0a3e*/ 	.byte	0xff
	.zero		1


	//   ....[150]....
        /*0a40*/ 	.word	0x000097c0
        /*0a44*/ 	.word	0x00000000
        /*0a48*/ 	.word	0x00000148
        /*0a4c*/ 	.short	0x010a
        /*0a4e*/ 	.byte	0xff
	.zero		1


	//   ....[151]....
        /*0a50*/ 	.word	0x00009820
        /*0a54*/ 	.word	0x00000000
        /*0a58*/ 	.word	0x00000160
        /*0a5c*/ 	.short	0x010a
        /*0a5e*/ 	.byte	0xff
	.zero		1


	//   ....[152]....
        /*0a60*/ 	.word	0x00009880
        /*0a64*/ 	.word	0x00000003
        /*0a68*/ 	.word	0x00000140
        /*0a6c*/ 	.short	0x010a
        /*0a6e*/ 	.byte	0xff
	.zero		1


	//   ....[153]....
        /*0a70*/ 	.word	0x000098d0
        /*0a74*/ 	.word	0x00000097
        /*0a78*/ 	.word	0x00000170
        /*0a7c*/ 	.short	0x010a
        /*0a7e*/ 	.byte	0xff
	.zero		1


	//----- nvinfo : EIATTR_NUM_MBARRIERS
	.align		4
.L_47:
        /*0a80*/ 	.byte	0x03, 0x38
        /*0a82*/ 	.short	0x0033


	//----- nvinfo : EIATTR_EXIT_INSTR_OFFSETS
	.align		4
        /*0a84*/ 	.byte	0x04, 0x1c
        /*0a86*/ 	.short	(.L_49 - .L_48)


	//   ....[0]....
.L_48:
        /*0a88*/ 	.word	0x00003b00


	//   ....[1]....
        /*0a8c*/ 	.word	0x00003db0


	//   ....[2]....
        /*0a90*/ 	.word	0x00003e10


	//   ....[3]....
        /*0a94*/ 	.word	0x00004fa0


	//   ....[4]....
        /*0a98*/ 	.word	0x00006030


	//   ....[5]....
        /*0a9c*/ 	.word	0x00006070


	//   ....[6]....
        /*0aa0*/ 	.word	0x00008ab0


	//----- nvinfo : EIATTR_MAX_THREADS
	.align		4
.L_49:
        /*0aa4*/ 	.byte	0x04, 0x05
        /*0aa6*/ 	.short	(.L_51 - .L_50)
.L_50:
        /*0aa8*/ 	.word	0x00000100
        /*0aac*/ 	.word	0x00000001
        /*0ab0*/ 	.word	0x00000001


	//----- nvinfo : EIATTR_CRS_STACK_SIZE
	.align		4
.L_51:
        /*0ab4*/ 	.byte	0x04, 0x1e
        /*0ab6*/ 	.short	(.L_53 - .L_52)
.L_52:
        /*0ab8*/ 	.word	0x00000000


	//----- nvinfo : EIATTR_CBANK_PARAM_SIZE
	.align		4
.L_53:
        /*0abc*/ 	.byte	0x03, 0x19
        /*0abe*/ 	.short	0x0800


	//----- nvinfo : EIATTR_PARAM_CBANK
	.align		4
        /*0ac0*/ 	.byte	0x04, 0x0a
        /*0ac2*/ 	.short	(.L_55 - .L_54)
	.align		4
.L_54:
        /*0ac4*/ 	.word	index@(.nv.constant0._ZN7cutlass13device_kernelINS_4conv6kernel13ConvUniversalINS1_16ConvProblemShapeILNS1_8OperatorE2ELi2EEENS1_10collective14CollectiveConvINS1_47MainloopSm100TmaUmmaWarpSpecializedImplicitGemmILS5_2ELi20ELi2ELi1ELi2EN4cute5tupleIJNSA_1CILi2EEENSC_ILi1EEESE_EEEEENSB_IJNSC_ILi256EEENSB_IJNSC_ILi64EEEEEESJ_EEENS_12float_e4m3_tESL_NSA_8TiledMMAINSA_8MMA_AtomIJNSA_10MMA_TraitsINSA_25SM100_MMA_F8F6F4_2x1SM_SSEJSL_SL_fSH_SI_NSA_17integral_constantINSA_4UMMA5MajorELSS_1EEEST_NSQ_INSR_7ScaleInELSU_0EEESV_EEEEEENSA_6LayoutINSB_IJSE_SE_SE_EEENSB_IJNSC_ILi0EEES10_S10_EEEEENSB_IJNSA_10UnderscoreES13_S13_EEEEENS7_6detail27Sm100ImplicitGemmTileTraitsINSA_18SM100_TMA_2SM_LOADENSA_14ComposedLayoutINSA_7SwizzleILi3ELi4ELi3EEENSA_18smem_ptr_flag_bitsILi8EEENSY_INSB_IJNSC_ILi128EEENSC_ILi8EEEEEENSB_IJSE_S1E_EEEEEEEvEENS17_INSA_25SM100_TMA_2SM_LOAD_IM2COLENS19_INS1A_ILi1ELi4ELi3EEES1D_NSY_INSB_IJNSC_ILi32EEES1F_EEENSB_IJSE_S1N_EEEEEEEvEEEENS_8epilogue10collective18CollectiveEpilogueINS1U_23Sm100TmaWarpSpecializedILi1ELi1ELi64ELb0ELb0EEEJNSB_IJS1E_SJ_SJ_EEENSB_IJNSY_IS1E_SE_EENSY_ISI_SE_EEEEESL_NSB_IJlNSB_IJSE_llEEES10_EEESL_S24_NS1U_6fusion15FusionCallbacksIS1Y_NS25_17LinearCombinationISL_fSL_fLNS_15FloatRoundStyleE2EEES1Z_S22_JEEENSA_5SM1004TMEM4LOAD26SM100_TMEM_LOAD_32dp32b64xENSA_13SM90_TMA_LOADENS19_INS1A_ILi2ELi4ELi3EEES1D_NSY_INSB_IJS1F_SI_EEENSB_IJSI_SE_EEEEEEENSA_39AutoVectorizingCopyWithAssumedAlignmentILi128EEENSA_14SM90_TMA_STOREES2K_S2M_S2M_EEEvvEEEEvNT_6ParamsE)
        /*0ac8*/ 	.short	0x0380
        /*0aca*/ 	.short	0x0800


	//----- nvinfo : EIATTR_SW_WAR
	.align		4
.L_55:
        /*0acc*/ 	.byte	0x04, 0x36
        /*0ace*/ 	.short	(.L_57 - .L_56)
.L_56:
        /*0ad0*/ 	.word	0x00000008
.L_57:


//--------------------- .nv.callgraph             --------------------------
	.section	.nv.callgraph,"",@"SHT_CUDA_CALLGRAPH"
	.align	4
	.sectionentsize	8
	.align		4
        /*0000*/ 	.word	0x00000000
	.align		4
        /*0004*/ 	.word	0xffffffff
	.align		4
        /*0008*/ 	.word	index@(_ZN7cutlass13device_kernelINS_4conv6kernel13ConvUniversalINS1_16ConvProblemShapeILNS1_8OperatorE2ELi2EEENS1_10collective14CollectiveConvINS1_47MainloopSm100TmaUmmaWarpSpecializedImplicitGemmILS5_2ELi20ELi2ELi1ELi2EN4cute5tupleIJNSA_1CILi2EEENSC_ILi1EEESE_EEEEENSB_IJNSC_ILi256EEENSB_IJNSC_ILi64EEEEEESJ_EEENS_12float_e4m3_tESL_NSA_8TiledMMAINSA_8MMA_AtomIJNSA_10MMA_TraitsINSA_25SM100_MMA_F8F6F4_2x1SM_SSEJSL_SL_fSH_SI_NSA_17integral_constantINSA_4UMMA5MajorELSS_1EEEST_NSQ_INSR_7ScaleInELSU_0EEESV_EEEEEENSA_6LayoutINSB_IJSE_SE_SE_EEENSB_IJNSC_ILi0EEES10_S10_EEEEENSB_IJNSA_10UnderscoreES13_S13_EEEEENS7_6detail27Sm100ImplicitGemmTileTraitsINSA_18SM100_TMA_2SM_LOADENSA_14ComposedLayoutINSA_7SwizzleILi3ELi4ELi3EEENSA_18smem_ptr_flag_bitsILi8EEENSY_INSB_IJNSC_ILi128EEENSC_ILi8EEEEEENSB_IJSE_S1E_EEEEEEEvEENS17_INSA_25SM100_TMA_2SM_LOAD_IM2COLENS19_INS1A_ILi1ELi4ELi3EEES1D_NSY_INSB_IJNSC_ILi32EEES1F_EEENSB_IJSE_S1N_EEEEEEEvEEEENS_8epilogue10collective18CollectiveEpilogueINS1U_23Sm100TmaWarpSpecializedILi1ELi1ELi64ELb0ELb0EEEJNSB_IJS1E_SJ_SJ_EEENSB_IJNSY_IS1E_SE_EENSY_ISI_SE_EEEEESL_NSB_IJlNSB_IJSE_llEEES10_EEESL_S24_NS1U_6fusion15FusionCallbacksIS1Y_NS25_17LinearCombinationISL_fSL_fLNS_15FloatRoundStyleE2EEES1Z_S22_JEEENSA_5SM1004TMEM4LOAD26SM100_TMEM_LOAD_32dp32b64xENSA_13SM90_TMA_LOADENS19_INS1A_ILi2ELi4ELi3EEES1D_NSY_INSB_IJS1F_SI_EEENSB_IJSI_SE_EEEEEEENSA_39AutoVectorizingCopyWithAssumedAlignmentILi128EEENSA_14SM90_TMA_STOREES2K_S2M_S2M_EEEvvEEEEvNT_6ParamsE)
	.align		4
        /*000c*/ 	.word	index@(__assertfail)
	.align		4
        /*0010*/ 	.word	0x00000000
	.align		4
        /*0014*/ 	.word	0xfffffffe
	.align		4
        /*0018*/ 	.word	0x00000000
	.align		4
        /*001c*/ 	.word	0xfffffffd
	.align		4
        /*0020*/ 	.word	0x00000000
	.align		4
        /*0024*/ 	.word	0xfffffffc


//--------------------- .nv.constant4             --------------------------
	.section	.nv.constant4,"a",@progbits
	.align	8
	.align		8
.nv.constant4:
        /*0000*/ 	.dword	__assertfail
	.align		8
        /*0008*/ 	.dword	__unnamed_1
	.align		8
        /*0010*/ 	.dword	__unnamed_2
	.align		8
        /*0018*/ 	.dword	_ZN39_INTERNAL_83fa6cff_4_k_cu_1ee59bcd_30254cuda3std3__45__cpo5beginE
	.align		8
        /*0020*/ 	.dword	_ZN39_INTERNAL_83fa6cff_4_k_cu_1ee59bcd_30254cuda3std3__45__cpo3endE
	.align		8
        /*0028*/ 	.dword	_ZN39_INTERNAL_83fa6cff_4_k_cu_1ee59bcd_30254cuda3std3__45__cpo6cbeginE
	.align		8
        /*0030*/ 	.dword	_ZN39_INTERNAL_83fa6cff_4_k_cu_1ee59bcd_30254cuda3std3__45__cpo4cendE
	.align		8
        /*0038*/ 	.dword	_ZN39_INTERNAL_83fa6cff_4_k_cu_1ee59bcd_30254cuda3std3__441_GLOBAL__N__83fa6cff_4_k_cu_1ee59bcd_30256ignoreE
	.align		8
        /*0040*/ 	.dword	_ZN39_INTERNAL_83fa6cff_4_k_cu_1ee59bcd_30254cuda3std3__419piecewise_constructE
	.align		8
        /*0048*/ 	.dword	_ZN39_INTERNAL_83fa6cff_4_k_cu_1ee59bcd_30254cuda3std3__48in_placeE
	.align		8
        /*0050*/ 	.dword	_ZN39_INTERNAL_83fa6cff_4_k_cu_1ee59bcd_30254cuda3std6ranges3__45__cpo4swapE
	.align		8
        /*0058*/ 	.dword	_ZN39_INTERNAL_83fa6cff_4_k_cu_1ee59bcd_30254cuda3std6ranges3__45__cpo9iter_moveE
	.align		8
        /*0060*/ 	.dword	_ZN39_INTERNAL_83fa6cff_4_k_cu_1ee59bcd_30254cute7productE
	.align		8
        /*0068*/ 	.dword	_ZN39_INTERNAL_83fa6cff_4_k_cu_1ee59bcd_30254cute1_E
	.align		8
        /*0070*/ 	.dword	$str$27
	.align		8
        /*0078*/ 	.dword	$str$28
	.align		8
        /*0080*/ 	.dword	$str$29
	.align		8
        /*0088*/ 	.dword	$str$30


//--------------------- .text._ZN7cutlass13device_kernelINS_4conv6kernel13ConvUniversalINS1_16ConvProblemShapeILNS1_8OperatorE2ELi2EEENS1_10collective14CollectiveConvINS1_47MainloopSm100TmaUmmaWarpSpecializedImplicitGemmILS5_2ELi20ELi2ELi1ELi2EN4cute5tupleIJNSA_1CILi2EEENSC_ILi1EEESE_EEEEENSB_IJNSC_ILi256EEENSB_IJNSC_ILi64EEEEEESJ_EEENS_12float_e4m3_tESL_NSA_8TiledMMAINSA_8MMA_AtomIJNSA_10MMA_TraitsINSA_25SM100_MMA_F8F6F4_2x1SM_SSEJSL_SL_fSH_SI_NSA_17integral_constantINSA_4UMMA5MajorELSS_1EEEST_NSQ_INSR_7ScaleInELSU_0EEESV_EEEEEENSA_6LayoutINSB_IJSE_SE_SE_EEENSB_IJNSC_ILi0EEES10_S10_EEEEENSB_IJNSA_10UnderscoreES13_S13_EEEEENS7_6detail27Sm100ImplicitGemmTileTraitsINSA_18SM100_TMA_2SM_LOADENSA_14ComposedLayoutINSA_7SwizzleILi3ELi4ELi3EEENSA_18smem_ptr_flag_bitsILi8EEENSY_INSB_IJNSC_ILi128EEENSC_ILi8EEEEEENSB_IJSE_S1E_EEEEEEEvEENS17_INSA_25SM100_TMA_2SM_LOAD_IM2COLENS19_INS1A_ILi1ELi4ELi3EEES1D_NSY_INSB_IJNSC_ILi32EEES1F_EEENSB_IJSE_S1N_EEEEEEEvEEEENS_8epilogue10collective18CollectiveEpilogueINS1U_23Sm100TmaWarpSpecializedILi1ELi1ELi64ELb0ELb0EEEJNSB_IJS1E_SJ_SJ_EEENSB_IJNSY_IS1E_SE_EENSY_ISI_SE_EEEEESL_NSB_IJlNSB_IJSE_llEEES10_EEESL_S24_NS1U_6fusion15FusionCallbacksIS1Y_NS25_17LinearCombinationISL_fSL_fLNS_15FloatRoundStyleE2EEES1Z_S22_JEEENSA_5SM1004TMEM4LOAD26SM100_TMEM_LOAD_32dp32b64xENSA_13SM90_TMA_LOADENS19_INS1A_ILi2ELi4ELi3EEES1D_NSY_INSB_IJS1F_SI_EEENSB_IJSI_SE_EEEEEEENSA_39AutoVectorizingCopyWithAssumedAlignmentILi128EEENSA_14SM90_TMA_STOREES2K_S2M_S2M_EEEvvEEEEvNT_6ParamsE --------------------------
	.section	.text._ZN7cutlass13device_kernelINS_4conv6kernel13ConvUniversalINS1_16ConvProblemShapeILNS1_8OperatorE2ELi2EEENS1_10collective14CollectiveConvINS1_47MainloopSm100TmaUmmaWarpSpecializedImplicitGemmILS5_2ELi20ELi2ELi1ELi2EN4cute5tupleIJNSA_1CILi2EEENSC_ILi1EEESE_EEEEENSB_IJNSC_ILi256EEENSB_IJNSC_ILi64EEEEEESJ_EEENS_12float_e4m3_tESL_NSA_8TiledMMAINSA_8MMA_AtomIJNSA_10MMA_TraitsINSA_25SM100_MMA_F8F6F4_2x1SM_SSEJSL_SL_fSH_SI_NSA_17integral_constantINSA_4UMMA5MajorELSS_1EEEST_NSQ_INSR_7ScaleInELSU_0EEESV_EEEEEENSA_6LayoutINSB_IJSE_SE_SE_EEENSB_IJNSC_ILi0EEES10_S10_EEEEENSB_IJNSA_10UnderscoreES13_S13_EEEEENS7_6detail27Sm100ImplicitGemmTileTraitsINSA_18SM100_TMA_2SM_LOADENSA_14ComposedLayoutINSA_7SwizzleILi3ELi4ELi3EEENSA_18smem_ptr_flag_bitsILi8EEENSY_INSB_IJNSC_ILi128EEENSC_ILi8EEEEEENSB_IJSE_S1E_EEEEEEEvEENS17_INSA_25SM100_TMA_2SM_LOAD_IM2COLENS19_INS1A_ILi1ELi4ELi3EEES1D_NSY_INSB_IJNSC_ILi32EEES1F_EEENSB_IJSE_S1N_EEEEEEEvEEEENS_8epilogue10collective18CollectiveEpilogueINS1U_23Sm100TmaWarpSpecializedILi1ELi1ELi64ELb0ELb0EEEJNSB_IJS1E_SJ_SJ_EEENSB_IJNSY_IS1E_SE_EENSY_ISI_SE_EEEEESL_NSB_IJlNSB_IJSE_llEEES10_EEESL_S24_NS1U_6fusion15FusionCallbacksIS1Y_NS25_17LinearCombinationISL_fSL_fLNS_15FloatRoundStyleE2EEES1Z_S22_JEEENSA_5SM1004TMEM4LOAD26SM100_TMEM_LOAD_32dp32b64xENSA_13SM90_TMA_LOADENS19_INS1A_ILi2ELi4ELi3EEES1D_NSY_INSB_IJS1F_SI_EEENSB_IJSI_SE_EEEEEEENSA_39AutoVectorizingCopyWithAssumedAlignmentILi128EEENSA_14SM90_TMA_STOREES2K_S2M_S2M_EEEvvEEEEvNT_6ParamsE,"ax",@progbits
	.align	128
.text._ZN7cutlass13device_kernelINS_4conv6kernel13ConvUniversalINS1_16ConvProblemShapeILNS1_8OperatorE2ELi2EEENS1_10collective14CollectiveConvINS1_47MainloopSm100TmaUmmaWarpSpecializedImplicitGemmILS5_2ELi20ELi2ELi1ELi2EN4cute5tupleIJNSA_1CILi2EEENSC_ILi1EEESE_EEEEENSB_IJNSC_ILi256EEENSB_IJNSC_ILi64EEEEEESJ_EEENS_12float_e4m3_tESL_NSA_8TiledMMAINSA_8MMA_AtomIJNSA_10MMA_TraitsINSA_25SM100_MMA_F8F6F4_2x1SM_SSEJSL_SL_fSH_SI_NSA_17integral_constantINSA_4UMMA5MajorELSS_1EEEST_NSQ_INSR_7ScaleInELSU_0EEESV_EEEEEENSA_6LayoutINSB_IJSE_SE_SE_EEENSB_IJNSC_ILi0EEES10_S10_EEEEENSB_IJNSA_10UnderscoreES13_S13_EEEEENS7_6detail27Sm100ImplicitGemmTileTraitsINSA_18SM100_TMA_2SM_LOADENSA_14ComposedLayoutINSA_7SwizzleILi3ELi4ELi3EEENSA_18smem_ptr_flag_bitsILi8EEENSY_INSB_IJNSC_ILi128EEENSC_ILi8EEEEEENSB_IJSE_S1E_EEEEEEEvEENS17_INSA_25SM100_TMA_2SM_LOAD_IM2COLENS19_INS1A_ILi1ELi4ELi3EEES1D_NSY_INSB_IJNSC_ILi32EEES1F_EEENSB_IJSE_S1N_EEEEEEEvEEEENS_8epilogue10collective18CollectiveEpilogueINS1U_23Sm100TmaWarpSpecializedILi1ELi1ELi64ELb0ELb0EEEJNSB_IJS1E_SJ_SJ_EEENSB_IJNSY_IS1E_SE_EENSY_ISI_SE_EEEEESL_NSB_IJlNSB_IJSE_llEEES10_EEESL_S24_NS1U_6fusion15FusionCallbacksIS1Y_NS25_17LinearCombinationISL_fSL_fLNS_15FloatRoundStyleE2EEES1Z_S22_JEEENSA_5SM1004TMEM4LOAD26SM100_TMEM_LOAD_32dp32b64xENSA_13SM90_TMA_LOADENS19_INS1A_ILi2ELi4ELi3EEES1D_NSY_INSB_IJS1F_SI_EEENSB_IJSI_SE_EEEEEEENSA_39AutoVectorizingCopyWithAssumedAlignmentILi128EEENSA_14SM90_TMA_STOREES2K_S2M_S2M_EEEvvEEEEvNT_6ParamsE:
        .type           _ZN7cutlass13device_kernelINS_4conv6kernel13ConvUniversalINS1_16ConvProblemShapeILNS1_8OperatorE2ELi2EEENS1_10collective14CollectiveConvINS1_47MainloopSm100TmaUmmaWarpSpecializedImplicitGemmILS5_2ELi20ELi2ELi1ELi2EN4cute5tupleIJNSA_1CILi2EEENSC_ILi1EEESE_EEEEENSB_IJNSC_ILi256EEENSB_IJNSC_ILi64EEEEEESJ_EEENS_12float_e4m3_tESL_NSA_8TiledMMAINSA_8MMA_AtomIJNSA_10MMA_TraitsINSA_25SM100_MMA_F8F6F4_2x1SM_SSEJSL_SL_fSH_SI_NSA_17integral_constantINSA_4UMMA5MajorELSS_1EEEST_NSQ_INSR_7ScaleInELSU_0EEESV_EEEEEENSA_6LayoutINSB_IJSE_SE_SE_EEENSB_IJNSC_ILi0EEES10_S10_EEEEENSB_IJNSA_10UnderscoreES13_S13_EEEEENS7_6detail27Sm100ImplicitGemmTileTraitsINSA_18SM100_TMA_2SM_LOADENSA_14ComposedLayoutINSA_7SwizzleILi3ELi4ELi3EEENSA_18smem_ptr_flag_bitsILi8EEENSY_INSB_IJNSC_ILi128EEENSC_ILi8EEEEEENSB_IJSE_S1E_EEEEEEEvEENS17_INSA_25SM100_TMA_2SM_LOAD_IM2COLENS19_INS1A_ILi1ELi4ELi3EEES1D_NSY_INSB_IJNSC_ILi32EEES1F_EEENSB_IJSE_S1N_EEEEEEEvEEEENS_8epilogue10collective18CollectiveEpilogueINS1U_23Sm100TmaWarpSpecializedILi1ELi1ELi64ELb0ELb0EEEJNSB_IJS1E_SJ_SJ_EEENSB_IJNSY_IS1E_SE_EENSY_ISI_SE_EEEEESL_NSB_IJlNSB_IJSE_llEEES10_EEESL_S24_NS1U_6fusion15FusionCallbacksIS1Y_NS25_17LinearCombinationISL_fSL_fLNS_15FloatRoundStyleE2EEES1Z_S22_JEEENSA_5SM1004TMEM4LOAD26SM100_TMEM_LOAD_32dp32b64xENSA_13SM90_TMA_LOADENS19_INS1A_ILi2ELi4ELi3EEES1D_NSY_INSB_IJS1F_SI_EEENSB_IJSI_SE_EEEEEEENSA_39AutoVectorizingCopyWithAssumedAlignmentILi128EEENSA_14SM90_TMA_STOREES2K_S2M_S2M_EEEvvEEEEvNT_6ParamsE,@function
        .size           _ZN7cutlass13device_kernelINS_4conv6kernel13ConvUniversalINS1_16ConvProblemShapeILNS1_8OperatorE2ELi2EEENS1_10collective14CollectiveConvINS1_47MainloopSm100TmaUmmaWarpSpecializedImplicitGemmILS5_2ELi20ELi2ELi1ELi2EN4cute5tupleIJNSA_1CILi2EEENSC_ILi1EEESE_EEEEENSB_IJNSC_ILi256EEENSB_IJNSC_ILi64EEEEEESJ_EEENS_12float_e4m3_tESL_NSA_8TiledMMAINSA_8MMA_AtomIJNSA_10MMA_TraitsINSA_25SM100_MMA_F8F6F4_2x1SM_SSEJSL_SL_fSH_SI_NSA_17integral_constantINSA_4UMMA5MajorELSS_1EEEST_NSQ_INSR_7ScaleInELSU_0EEESV_EEEEEENSA_6LayoutINSB_IJSE_SE_SE_EEENSB_IJNSC_ILi0EEES10_S10_EEEEENSB_IJNSA_10UnderscoreES13_S13_EEEEENS7_6detail27Sm100ImplicitGemmTileTraitsINSA_18SM100_TMA_2SM_LOADENSA_14ComposedLayoutINSA_7SwizzleILi3ELi4ELi3EEENSA_18smem_ptr_flag_bitsILi8EEENSY_INSB_IJNSC_ILi128EEENSC_ILi8EEEEEENSB_IJSE_S1E_EEEEEEEvEENS17_INSA_25SM100_TMA_2SM_LOAD_IM2COLENS19_INS1A_ILi1ELi4ELi3EEES1D_NSY_INSB_IJNSC_ILi32EEES1F_EEENSB_IJSE_S1N_EEEEEEEvEEEENS_8epilogue10collective18CollectiveEpilogueINS1U_23Sm100TmaWarpSpecializedILi1ELi1ELi64ELb0ELb0EEEJNSB_IJS1E_SJ_SJ_EEENSB_IJNSY_IS1E_SE_EENSY_ISI_SE_EEEEESL_NSB_IJlNSB_IJSE_llEEES10_EEESL_S24_NS1U_6fusion15FusionCallbacksIS1Y_NS25_17LinearCombinationISL_fSL_fLNS_15FloatRoundStyleE2EEES1Z_S22_JEEENSA_5SM1004TMEM4LOAD26SM100_TMEM_LOAD_32dp32b64xENSA_13SM90_TMA_LOADENS19_INS1A_ILi2ELi4ELi3EEES1D_NSY_INSB_IJS1F_SI_EEENSB_IJSI_SE_EEEEEEENSA_39AutoVectorizingCopyWithAssumedAlignmentILi128EEENSA_14SM90_TMA_STOREES2K_S2M_S2M_EEEvvEEEEvNT_6ParamsE,(.L_x_190 - _ZN7cutlass13device_kernelINS_4conv6kernel13ConvUniversalINS1_16ConvProblemShapeILNS1_8OperatorE2ELi2EEENS1_10collective14CollectiveConvINS1_47MainloopSm100TmaUmmaWarpSpecializedImplicitGemmILS5_2ELi20ELi2ELi1ELi2EN4cute5tupleIJNSA_1CILi2EEENSC_ILi1EEESE_EEEEENSB_IJNSC_ILi256EEENSB_IJNSC_ILi64EEEEEESJ_EEENS_12float_e4m3_tESL_NSA_8TiledMMAINSA_8MMA_AtomIJNSA_10MMA_TraitsINSA_25SM100_MMA_F8F6F4_2x1SM_SSEJSL_SL_fSH_SI_NSA_17integral_constantINSA_4UMMA5MajorELSS_1EEEST_NSQ_INSR_7ScaleInELSU_0EEESV_EEEEEENSA_6LayoutINSB_IJSE_SE_SE_EEENSB_IJNSC_ILi0EEES10_S10_EEEEENSB_IJNSA_10UnderscoreES13_S13_EEEEENS7_6detail27Sm100ImplicitGemmTileTraitsINSA_18SM100_TMA_2SM_LOADENSA_14ComposedLayoutINSA_7SwizzleILi3ELi4ELi3EEENSA_18smem_ptr_flag_bitsILi8EEENSY_INSB_IJNSC_ILi128EEENSC_ILi8EEEEEENSB_IJSE_S1E_EEEEEEEvEENS17_INSA_25SM100_TMA_2SM_LOAD_IM2COLENS19_INS1A_ILi1ELi4ELi3EEES1D_NSY_INSB_IJNSC_ILi32EEES1F_EEENSB_IJSE_S1N_EEEEEEEvEEEENS_8epilogue10collective18CollectiveEpilogueINS1U_23Sm100TmaWarpSpecializedILi1ELi1ELi64ELb0ELb0EEEJNSB_IJS1E_SJ_SJ_EEENSB_IJNSY_IS1E_SE_EENSY_ISI_SE_EEEEESL_NSB_IJlNSB_IJSE_llEEES10_EEESL_S24_NS1U_6fusion15FusionCallbacksIS1Y_NS25_17LinearCombinationISL_fSL_fLNS_15FloatRoundStyleE2EEES1Z_S22_JEEENSA_5SM1004TMEM4LOAD26SM100_TMEM_LOAD_32dp32b64xENSA_13SM90_TMA_LOADENS19_INS1A_ILi2ELi4ELi3EEES1D_NSY_INSB_IJS1F_SI_EEENSB_IJSI_SE_EEEEEEENSA_39AutoVectorizingCopyWithAssumedAlignmentILi128EEENSA_14SM90_TMA_STOREES2K_S2M_S2M_EEEvvEEEEvNT_6ParamsE)
        .other          _ZN7cutlass13device_kernelINS_4conv6kernel13ConvUniversalINS1_16ConvProblemShapeILNS1_8OperatorE2ELi2EEENS1_10collective14CollectiveConvINS1_47MainloopSm100TmaUmmaWarpSpecializedImplicitGemmILS5_2ELi20ELi2ELi1ELi2EN4cute5tupleIJNSA_1CILi2EEENSC_ILi1EEESE_EEEEENSB_IJNSC_ILi256EEENSB_IJNSC_ILi64EEEEEESJ_EEENS_12float_e4m3_tESL_NSA_8TiledMMAINSA_8MMA_AtomIJNSA_10MMA_TraitsINSA_25SM100_MMA_F8F6F4_2x1SM_SSEJSL_SL_fSH_SI_NSA_17integral_constantINSA_4UMMA5MajorELSS_1EEEST_NSQ_INSR_7ScaleInELSU_0EEESV_EEEEEENSA_6LayoutINSB_IJSE_SE_SE_EEENSB_IJNSC_ILi0EEES10_S10_EEEEENSB_IJNSA_10UnderscoreES13_S13_EEEEENS7_6detail27Sm100ImplicitGemmTileTraitsINSA_18SM100_TMA_2SM_LOADENSA_14ComposedLayoutINSA_7SwizzleILi3ELi4ELi3EEENSA_18smem_ptr_flag_bitsILi8EEENSY_INSB_IJNSC_ILi128EEENSC_ILi8EEEEEENSB_IJSE_S1E_EEEEEEEvEENS17_INSA_25SM100_TMA_2SM_LOAD_IM2COLENS19_INS1A_ILi1ELi4ELi3EEES1D_NSY_INSB_IJNSC_ILi32EEES1F_EEENSB_IJSE_S1N_EEEEEEEvEEEENS_8epilogue10collective18CollectiveEpilogueINS1U_23Sm100TmaWarpSpecializedILi1ELi1ELi64ELb0ELb0EEEJNSB_IJS1E_SJ_SJ_EEENSB_IJNSY_IS1E_SE_EENSY_ISI_SE_EEEEESL_NSB_IJlNSB_IJSE_llEEES10_EEESL_S24_NS1U_6fusion15FusionCallbacksIS1Y_NS25_17LinearCombinationISL_fSL_fLNS_15FloatRoundStyleE2EEES1Z_S22_JEEENSA_5SM1004TMEM4LOAD26SM100_TMEM_LOAD_32dp32b64xENSA_13SM90_TMA_LOADENS19_INS1A_ILi2ELi4ELi3EEES1D_NSY_INSB_IJS1F_SI_EEENSB_IJSI_SE_EEEEEEENSA_39AutoVectorizingCopyWithAssumedAlignmentILi128EEENSA_14SM90_TMA_STOREES2K_S2M_S2M_EEEvvEEEEvNT_6ParamsE,@"STO_CUDA_ENTRY STV_DEFAULT"
_ZN7cutlass13device_kernelINS_4conv6kernel13ConvUniversalINS1_16ConvProblemShapeILNS1_8OperatorE2ELi2EEENS1_10collective14CollectiveConvINS1_47MainloopSm100TmaUmmaWarpSpecializedImplicitGemmILS5_2ELi20ELi2ELi1ELi2EN4cute5tupleIJNSA_1CILi2EEENSC_ILi1EEESE_EEEEENSB_IJNSC_ILi256EEENSB_IJNSC_ILi64EEEEEESJ_EEENS_12float_e4m3_tESL_NSA_8TiledMMAINSA_8MMA_AtomIJNSA_10MMA_TraitsINSA_25SM100_MMA_F8F6F4_2x1SM_SSEJSL_SL_fSH_SI_NSA_17integral_constantINSA_4UMMA5MajorELSS_1EEEST_NSQ_INSR_7ScaleInELSU_0EEESV_EEEEEENSA_6LayoutINSB_IJSE_SE_SE_EEENSB_IJNSC_ILi0EEES10_S10_EEEEENSB_IJNSA_10UnderscoreES13_S13_EEEEENS7_6detail27Sm100ImplicitGemmTileTraitsINSA_18SM100_TMA_2SM_LOADENSA_14ComposedLayoutINSA_7SwizzleILi3ELi4ELi3EEENSA_18smem_ptr_flag_bitsILi8EEENSY_INSB_IJNSC_ILi128EEENSC_ILi8EEEEEENSB_IJSE_S1E_EEEEEEEvEENS17_INSA_25SM100_TMA_2SM_LOAD_IM2COLENS19_INS1A_ILi1ELi4ELi3EEES1D_NSY_INSB_IJNSC_ILi32EEES1F_EEENSB_IJSE_S1N_EEEEEEEvEEEENS_8epilogue10collective18CollectiveEpilogueINS1U_23Sm100TmaWarpSpecializedILi1ELi1ELi64ELb0ELb0EEEJNSB_IJS1E_SJ_SJ_EEENSB_IJNSY_IS1E_SE_EENSY_ISI_SE_EEEEESL_NSB_IJlNSB_IJSE_llEEES10_EEESL_S24_NS1U_6fusion15FusionCallbacksIS1Y_NS25_17LinearCombinationISL_fSL_fLNS_15FloatRoundStyleE2EEES1Z_S22_JEEENSA_5SM1004TMEM4LOAD26SM100_TMEM_LOAD_32dp32b64xENSA_13SM90_TMA_LOADENS19_INS1A_ILi2ELi4ELi3EEES1D_NSY_INSB_IJS1F_SI_EEENSB_IJSI_SE_EEEEEEENSA_39AutoVectorizingCopyWithAssumedAlignmentILi128EEENSA_14SM90_TMA_STOREES2K_S2M_S2M_EEEvvEEEEvNT_6ParamsE:
[----:B------:R-:W1:Y:S01]  /*0000*/  LDC R1, c[0x0][0x37c] ;  /* 0x0000df00ff017b82 */ /* 0x000e620000000800 */
[----:B------:R-:W2:Y:S01]  /*0010*/  S2R R131, SR_TID.X ;  /* 0x0000000000837919 */ /* 0x000ea20000002100 */
[----:B------:R-:W3:Y:S06]  /*0020*/  LDCU.64 UR8, c[0x0][0x890] ;  /* 0x00011200ff0877ac */ /* 0x000eec0008000a00 */
[----:B------:R-:W4:Y:S01]  /*0030*/  S2UR UR4, SR_CgaCtaId ;  /* 0x00000000000479c3 */ /* 0x000f220000008800 */
[----:B-1----:R-:W-:Y:S01]  /*0040*/  VIADD R1, R1, 0xfffffff8 ;  /* 0xfffffff801017836 */ /* 0x002fe20000000000 */
[----:B------:R-:W-:-:S02]  /*0050*/  PRMT R145, RZ, 0x7610, R145 ;  /* 0x00007610ff917816 */ /* 0x000fc40000000091 */
[----:B------:R-:W-:Y:S02]  /*0060*/  ELECT P1, URZ, PT ;  /* 0x0000000000ff782f */ /* 0x000fe40003820000 */
[----:B------:R-:W-:Y:S01]  /*0070*/  R2UR UR43, R1 ;  /* 0x00000000012b72ca */ /* 0x000fe200000e0000 */
[----:B---3--:R-:W-:-:S04]  /*0080*/  UISETP.NE.U32.AND UP0, UPT, UR8, URZ, UPT ;  /* 0x000000ff0800728c */ /* 0x008fc8000bf05070 */
[----:B------:R-:W-:Y:S02]  /*0090*/  UISETP.NE.AND.EX UP0, UPT, UR9, URZ, UPT, UP0 ;  /* 0x000000ff0900728c */ /* 0x000fe4000bf05300 */
[----:B----4-:R-:W-:Y:S02]  /*00a0*/  ULOP3.LUT UR33, UR4, 0x1, URZ, 0xc0, !UPT ;  /* 0x0000000104217892 */ /* 0x010fe4000f8ec0ff */
[----:B------:R-:W-:Y:S01]  /*00b0*/  ULOP3.LUT UR32, UR4, 0x1, URZ, 0x3c, !UPT ;  /* 0x0000000104207892 */ /* 0x000fe2000f8e3cff */
[----:B--2---:R-:W-:-:S05]  /*00c0*/  SHF.R.U32.HI R146, RZ, 0x5, R131 ;  /* 0x00000005ff927819 */ /* 0x004fca0000011683 */
[----:B------:R-:W1:Y:S02]  /*00d0*/  SHFL.IDX PT, R0, R146, RZ, 0x1f ;  /* 0x00001fff92007589 */ /* 0x000e6400000e0000 */
[----:B-1----:R-:W-:Y:S01]  /*00e0*/  R2UR UR18, R0 ;  /* 0x00000000001272ca */ /* 0x002fe200000e0000 */
[----:B------:R-:W-:-:S14]  /*00f0*/  BRA.U UP0, `(.L_x_0) ;  /* 0x0000000100307547 */ /* 0x000fdc000b800000 */
[----:B------:R-:W1:Y:S02]  /*0100*/  LDCU.64 UR4, c[0x0][0x888] ;  /* 0x00011100ff0477ac */ /* 0x000e640008000a00 */
[----:B-1----:R-:W-:-:S04]  /*0110*/  UISETP.NE.U32.AND UP0, UPT, UR4, URZ, UPT ;  /* 0x000000ff0400728c */ /* 0x002fc8000bf05070 */
[----:B------:R-:W-:-:S09]  /*0120*/  UISETP.NE.AND.EX UP0, UPT, UR5, URZ, UPT, UP0 ;  /* 0x000000ff0500728c */ /* 0x000fd2000bf05300 */
[----:B------:R-:W-:Y:S05]  /*0130*/  BRA.U !UP0, `(.L_x_1) ;  /* 0x0000000108147547 */ /* 0x000fea000b800000 */
[----:B------:R-:W1:Y:S01]  /*0140*/  LDC.64 R2, c[0x0][0x888] ;  /* 0x00022200ff027b82 */ /* 0x000e620000000a00 */
[----:B------:R-:W1:Y:S02]  /*0150*/  LDCU.64 UR4, c[0x0][0x358] ;  /* 0x00006b00ff0477ac */ /* 0x000e640008000a00 */
[----:B-1----:R1:W5:Y:S01]  /*0160*/  LDG.E R71, desc[UR4][R2.64] ;  /* 0x0000000402477981 */ /* 0x002362000c1e1900 */
[----:B------:R-:W-:Y:S01]  /*0170*/  HFMA2 R145, -RZ, RZ, 0, 5.9604644775390625e-08 ;  /* 0x00000001ff917431 */ /* 0x000fe200000001ff */
[----:B------:R-:W-:Y:S05]  /*0180*/  BRA `(.L_x_0) ;  /* 0x00000000000c7947 */ /* 0x000fea0003800000 */
.L_x_1:
[----:B------:R-:W1:Y:S01]  /*0190*/  LDCU UR4, c[0x0][0x880] ;  /* 0x00011000ff0477ac */ /* 0x000e620008000800 */
[----:B------:R-:W-:Y:S01]  /*01a0*/  HFMA2 R145, -RZ, RZ, 0, 5.9604644775390625e-08 ;  /* 0x00000001ff917431 */ /* 0x000fe200000001ff */
[----:B-1----:R-:W-:-:S07]  /*01b0*/  MOV R71, UR4 ;  /* 0x0000000400477c02 */ /* 0x002fce0008000f00 */
.L_x_0:
[----:B------:R-:W2:Y:S02]  /*01c0*/  LDCU.64 UR4, c[0x0][0x8b0] ;  /* 0x00011600ff0477ac */ /* 0x000ea40008000a00 */
[----:B--2---:R-:W-:-:S04]  /*01d0*/  UISETP.NE.U32.AND UP0, UPT, UR4, URZ, UPT ;  /* 0x000000ff0400728c */ /* 0x004fc8000bf05070 */
[----:B------:R-:W-:-:S09]  /*01e0*/  UISETP.NE.AND.EX UP0, UPT, UR5, URZ, UPT, UP0 ;  /* 0x000000ff0500728c */ /* 0x000fd2000bf05300 */
[----:B------:R-:W-:Y:S05]  /*01f0*/  BRA.U UP0, `(.L_x_2) ;  /* 0x0000000100287547 */ /* 0x000fea000b800000 */
[----:B------:R-:W2:Y:S02]  /*0200*/  LDCU.64 UR4, c[0x0][0x8a8] ;  /* 0x00011500ff0477ac */ /* 0x000ea40008000a00 */
[----:B--2---:R-:W-:-:S04]  /*0210*/  UISETP.NE.U32.AND UP0, UPT, UR4, URZ, UPT ;  /* 0x000000ff0400728c */ /* 0x004fc8000bf05070 */
[----:B------:R-:W-:-:S09]  /*0220*/  UISETP.NE.AND.EX UP0, UPT, UR5, URZ, UPT, UP0 ;  /* 0x000000ff0500728c */ /* 0x000fd2000bf05300 */
[----:B------:R-:W-:Y:S05]  /*0230*/  BRA.U !UP0, `(.L_x_3) ;  /* 0x0000000108107547 */ /* 0x000fea000b800000 */
[----:B-1----:R-:W1:Y:S01]  /*0240*/  LDC.64 R2, c[0x0][0x8a8] ;  /* 0x00022a00ff027b82 */ /* 0x002e620000000a00 */
[----:B------:R-:W1:Y:S02]  /*0250*/  LDCU.64 UR4, c[0x0][0x358] ;  /* 0x00006b00ff0477ac */ /* 0x000e640008000a00 */
[----:B-1----:R2:W5:Y:S01]  /*0260*/  LDG.E R70, desc[UR4][R2.64] ;  /* 0x0000000402467981 */ /* 0x002562000c1e1900 */
[----:B------:R-:W-:Y:S05]  /*0270*/  BRA `(.L_x_2) ;  /* 0x0000000000087947 */ /* 0x000fea0003800000 */
.L_x_3:
[----:B------:R-:W2:Y:S02]  /*0280*/  LDCU UR4, c[0x0][0x8a0] ;  /* 0x00011400ff0477ac */ /* 0x000ea40008000800 */
[----:B--2---:R-:W-:Y:S02]  /*0290*/  MOV R70, UR4 ;  /* 0x0000000400467c02 */ /* 0x004fe40008000f00 */
.L_x_2:
[----:B------:R-:W-:Y:S01]  /*02a0*/  IMAD.U32 R0, RZ, RZ, UR18 ;  /* 0x00000012ff007e24 */ /* 0x000fe2000f8e00ff */
[----:B------:R-:W-:Y:S04]  /*02b0*/  BSSY.RECONVERGENT B0, `(.L_x_4) ;  /* 0x000000c000007945 */ /* 0x000fe80003800200 */
[C---:B------:R-:W-:Y:S02]  /*02c0*/  ISETP.NE.OR P2, PT, R0.reuse, 0x1, !P1 ;  /* 0x000000010000780c */ /* 0x040fe40004f45670 */
[----:B------:R-:W-:-:S11]  /*02d0*/  ISETP.NE.OR P0, PT, R0, 0x3, !P1 ;  /* 0x000000030000780c */ /* 0x000fd60004f05670 */
[----:B------:R-:W-:Y:S05]  /*02e0*/  @P2 BRA `(.L_x_5) ;  /* 0x0000000000202947 */ /* 0x000fea0003800000 */
[----:B------:R-:W3:Y:S02]  /*02f0*/  LDCU.64 UR4, c[0x0][0x348] ;  /* 0x00006900ff0477ac */ /* 0x000ee40008000a00 */
[----:B---3--:R-:W-:Y:S02]  /*0300*/  UIADD3 UR6, UP1, UPT, UR4, 0x80, URZ ;  /* 0x0000008004067890 */ /* 0x008fe4000ff3e0ff */
[----:B------:R-:W-:Y:S02]  /*0310*/  UIADD3 UR4, UP0, UPT, UR4, 0x180, URZ ;  /* 0x0000018004047890 */ /* 0x000fe4000ff1e0ff */
[----:B------:R-:W-:Y:S02]  /*0320*/  UIADD3.X UR7, UPT, UPT, URZ, UR5, URZ, UP1, !UPT ;  /* 0x00000005ff077290 */ /* 0x000fe40008ffe4ff */
[----:B------:R-:W-:-:S07]  /*0330*/  UIADD3.X UR5, UPT, UPT, URZ, UR5, URZ, UP0, !UPT ;  /* 0x00000005ff057290 */ /* 0x000fce00087fe4ff */
[----:B------:R3:W-:Y:S02]  /*0340*/  UTMACCTL.PF [UR6] ;  /* 0x00000000060079b9 */ /* 0x0007e40008040000 */
[----:B------:R3:W-:Y:S02]  /*0350*/  UTMACCTL.PF [UR4] ;  /* 0x00000000040079b9 */ /* 0x0007e40008040000 */
[----:B---3--:R-:W-:Y:S01]  /*0360*/  NOP ;  /* 0x0000000000007918 */ /* 0x008fe20000000000 */
.L_x_5:
[----:B------:R-:W-:Y:S05]  /*0370*/  BSYNC.RECONVERGENT B0 ;  /* 0x0000000000007941 */ /* 0x000fea0003800200 */
.L_x_4:
[----:B------:R-:W-:Y:S04]  /*0380*/  BSSY.RECONVERGENT B0, `(.L_x_6) ;  /* 0x000000a000007945 */ /* 0x000fe80003800200 */
        /* <DEDUP_REMOVED lines=9> */
.L_x_7:
[----:B------:R-:W-:Y:S05]  /*0420*/  BSYNC.RECONVERGENT B0 ;  /* 0x0000000000007941 */ /* 0x000fea0003800200 */
.L_x_6:
[----:B------:R-:W3:Y:S01]  /*0430*/  LDCU.64 UR4, c[0x0][0x888] ;  /* 0x00011100ff0477ac */ /* 0x000ee20008000a00 */
[----:B------:R-:W-:Y:S02]  /*0440*/  UISETP.EQ.U32.AND UP2, UPT, UR8, URZ, UPT ;  /* 0x000000ff0800728c */ /* 0x000fe4000bf42070 */
[----:B------:R-:W-:Y:S02]  /*0450*/  UPLOP3.LUT UP3, UPT, UPT, UPT, UPT, 0x80, 0x8 ;  /* 0x000000000008789c */ /* 0x000fe40003f6f070 */
[----:B---3--:R-:W-:-:S04]  /*0460*/  UISETP.NE.U32.AND UP0, UPT, UR4, URZ, UPT ;  /* 0x000000ff0400728c */ /* 0x008fc8000bf05070 */
[----:B------:R-:W-:-:S04]  /*0470*/  UISETP.NE.AND.EX UP1, UPT, UR5, URZ, UPT, UP0 ;  /* 0x000000ff0500728c */ /* 0x000fc8000bf25300 */
[----:B------:R-:W-:-:S04]  /*0480*/  UISETP.EQ.OR.EX UP4, UPT, UR9, URZ, !UP1, UP2 ;  /* 0x000000ff0900728c */ /* 0x000fc8000cf82720 */
[----:B------:R-:W-:-:S06]  /*0490*/  UP2UR UR4, UPR, URZ, 0x10 ;  /* 0x00000010ff047883 */ /* 0x000fcc0008000000 */
[----:B------:R-:W-:Y:S01]  /*04a0*/  MOV R147, UR4 ;  /* 0x0000000400937c02 */ /* 0x000fe20008000f00 */
[----:B------:R-:W-:Y:S06]  /*04b0*/  BRA.U !UP4, `(.L_x_8) ;  /* 0x000000010c207547 */ /* 0x000fec000b800000 */
[----:B------:R-:W-:Y:S01]  /*04c0*/  UISETP.NE.U32.AND UP2, UPT, UR8, URZ, UPT ;  /* 0x000000ff0800728c */ /* 0x000fe2000bf45070 */
[----:B-----5:R-:W-:Y:S01]  /*04d0*/  FSETP.NEU.AND P0, PT, R71, RZ, PT ;  /* 0x000000ff4700720b */ /* 0x020fe20003f0d000 */
[----:B------:R-:W-:Y:S02]  /*04e0*/  USEL UR4, URZ, 0xffffffff, UP1 ;  /* 0xffffffffff047887 */ /* 0x000fe40008800000 */
[----:B------:R-:W-:-:S10]  /*04f0*/  UISETP.NE.AND.EX UP2, UPT, UR9, URZ, UPT, UP2 ;  /* 0x000000ff0900728c */ /* 0x000fd4000bf45320 */
[----:B------:R-:W-:Y:S01]  /*0500*/  VOTEU.ANY UP0, P0 ;  /* 0x0000000000ff7886 */ /* 0x000fe20000000100 */
[----:B------:R-:W-:-:S04]  /*0510*/  @!UP2 USEL UR4, URZ, 0xffffffff, UP0 ;  /* 0xffffffffff04a887 */ /* 0x000fc80008000000 */
[----:B------:R-:W-:-:S04]  /*0520*/  ULOP3.LUT UR4, UR4, 0x1, URZ, 0xc0, !UPT ;  /* 0x0000000104047892 */ /* 0x000fc8000f8ec0ff */
[----:B------:R-:W-:-:S11]  /*0530*/  UISETP.NE.U32.AND UP3, UPT, UR4, 0x1, UPT ;  /* 0x000000010400788c */ /* 0x000fd6000bf65070 */
.L_x_8:
[----:B------:R-:W3:Y:S01]  /*0540*/  SHFL.IDX PT, R0, R146, RZ, 0x1f ;  /* 0x00001fff92007589 */ /* 0x000ee200000e0000 */
[----:B------:R-:W-:Y:S02]  /*0550*/  UISETP.NE.AND UP5, UPT, UR18, 0x2, UPT ;  /* 0x000000021200788c */ /* 0x000fe4000bfa5270 */
[----:B------:R-:W-:Y:S02]  /*0560*/  UISETP.NE.AND UP0, UPT, UR18, 0x2, UPT ;  /* 0x000000021200788c */ /* 0x000fe4000bf05270 */
[----:B------:R-:W-:Y:S02]  /*0570*/  UISETP.NE.OR UP2, UPT, UR33, URZ, UP5 ;  /* 0x000000ff2100728c */ /* 0x000fe4000af45670 */
[----:B------:R-:W-:-:S04]  /*0580*/  USEL UR51, URZ, 0x1, UP0 ;  /* 0x00000001ff337887 */ /* 0x000fc80008000000 */
[----:B------:R-:W-:Y:S02]  /*0590*/  PLOP3.LUT P3, PT, P1, PT, UP2, 0xae, 0xea ;  /* 0x0000000000ea781c */ /* 0x000fe40000f6f52e */
[----:B---3--:R-:W-:-:S13]  /*05a0*/  ISETP.NE.AND P0, PT, R0, RZ, PT ;  /* 0x000000ff0000720c */ /* 0x008fda0003f05270 */
[----:B------:R-:W-:Y:S05]  /*05b0*/  @P0 BRA `(.L_x_9) ;  /* 0x0000000000d40947 */ /* 0x000fea0003800000 */
[----:B------:R-:W-:Y:S01]  /*05c0*/  ELECT P0, URZ, PT ;  /* 0x0000000000ff782f */ /* 0x000fe20003800000 */
[----:B------:R-:W-:-:S12]  /*05d0*/  BSSY.RECONVERGENT B0, `(.L_x_9) ;  /* 0x0000033000007945 */ /* 0x000fd80003800200 */
[----:B------:R-:W-:Y:S05]  /*05e0*/  @!P0 BRA `(.L_x_10) ;  /* 0x0000000000c48947 */ /* 0x000fea0003800000 */
[----:B------:R-:W3:Y:S01]  /*05f0*/  S2UR UR5, SR_CgaCtaId ;  /* 0x00000000000579c3 */ /* 0x000ee20000008800 */
[----:B------:R-:W-:Y:S01]  /*0600*/  UMOV UR4, 0x400 ;  /* 0x0000040000047882 */ /* 0x000fe20000000000 */
[----:B------:R-:W-:Y:S02]  /*0610*/  UMOV UR6, 0x1 ;  /* 0x0000000100067882 */ /* 0x000fe40000000000 */
[----:B------:R-:W-:-:S04]  /*0620*/  UIADD3 UR6, UPT, UPT, -UR6, 0x100000, URZ ;  /* 0x0010000006067890 */ /* 0x000fc8000fffe1ff */
[----:B------:R-:W-:Y:S02]  /*0630*/  USHF.L.U32 UR7, UR6, 0xb, URZ ;  /* 0x0000000b06077899 */ /* 0x000fe400080006ff */
[----:B------:R-:W-:Y:S02]  /*0640*/  USHF.L.U32 UR6, UR6, 0x1, URZ ;  /* 0x0000000106067899 */ /* 0x000fe400080006ff */
[----:B---3--:R-:W-:Y:S01]  /*0650*/  ULEA UR4, UR5, UR4, 0x18 ;  /* 0x0000000405047291 */ /* 0x008fe2000f8ec0ff */
[----:B------:R-:W3:Y:S11]  /*0660*/  FENCE.VIEW.ASYNC.S ;  /* 0x00000000000073c6 */ /* 0x000ef60000000000 */
[----:B---3--:R3:W4:Y:S01]  /*0670*/  SYNCS.EXCH.64 URZ, [UR4], UR6 ;  /* 0x0000000604ff75b2 */ /* 0x0087220008000100 */
[----:B------:R3:W1:Y:S01]  /*0680*/  SYNCS.EXCH.64 URZ, [UR4+0xa0], UR6 ;  /* 0x0000a00604ff75b2 */ /* 0x0006620008000100 */
        /* <DEDUP_REMOVED lines=37> */
[----:B------:R3:W1:Y:S02]  /*08e0*/  SYNCS.EXCH.64 URZ, [UR4+0x138], UR6 ;  /* 0x0001380604ff75b2 */ /* 0x0006640008000100 */
[----:B---34-:R-:W-:Y:S01]  /*08f0*/  NOP ;  /* 0x0000000000007918 */ /* 0x018fe20000000000 */
.L_x_10:
[----:B------:R-:W-:Y:S05]  /*0900*/  BSYNC.RECONVERGENT B0 ;  /* 0x0000000000007941 */ /* 0x000fea0003800200 */
.L_x_9:
[----:B------:R-:W3:Y:S01]  /*0910*/  SHFL.IDX PT, R0, R146, RZ, 0x1f ;  /* 0x00001fff92007589 */ /* 0x000ee200000e0000 */
[----:B------:R-:W-:Y:S01]  /*0920*/  NOP ;  /* 0x0000000000007918 */ /* 0x000fe20000000000 */
[----:B---3--:R-:W-:-:S13]  /*0930*/  ISETP.NE.AND P0, PT, R0, 0x1, PT ;  /* 0x000000010000780c */ /* 0x008fda0003f05270 */
[----:B------:R-:W-:Y:S05]  /*0940*/  @P0 BRA `(.L_x_11) ;  /* 0x0000000000400947 */ /* 0x000fea0003800000 */
[----:B------:R-:W3:Y:S01]  /*0950*/  S2UR UR5, SR_CgaCtaId ;  /* 0x00000000000579c3 */ /* 0x000ee20000008800 */
[----:B------:R-:W-:Y:S01]  /*0960*/  UMOV UR4, 0x400 ;  /* 0x0000040000047882 */ /* 0x000fe20000000000 */
[----:B------:R-:W-:Y:S01]  /*0970*/  UMOV UR8, 0x20 ;  /* 0x0000002000087882 */ /* 0x000fe20000000000 */
[----:B------:R-:W-:Y:S01]  /*0980*/  UMOV UR6, 0x80 ;  /* 0x0000008000067882 */ /* 0x000fe20000000000 */
[----:B------:R-:W-:-:S04]  /*0990*/  UIADD3 UR8, UPT, UPT, -UR8, 0x100000, URZ ;  /* 0x0010000008087890 */ /* 0x000fc8000fffe1ff */
[----:B------:R-:W-:Y:S02]  /*09a0*/  USHF.L.U32 UR9, UR8, 0xb, URZ ;  /* 0x0000000b08097899 */ /* 0x000fe400080006ff */
[----:B------:R-:W-:Y:S02]  /*09b0*/  USHF.L.U32 UR8, UR8, 0x1, URZ ;  /* 0x0000000108087899 */ /* 0x000fe400080006ff */
[----:B------:R-:W-:-:S04]  /*09c0*/  UIADD3 UR6, UPT, UPT, -UR6, 0x100000, URZ ;  /* 0x0010000006067890 */ /* 0x000fc8000fffe1ff */
[----:B------:R-:W-:Y:S02]  /*09d0*/  USHF.L.U32 UR7, UR6, 0xb, URZ ;  /* 0x0000000b06077899 */ /* 0x000fe400080006ff */
[----:B------:R-:W-:Y:S01]  /*09e0*/  USHF.L.U32 UR6, UR6, 0x1, URZ ;  /* 0x0000000106067899 */ /* 0x000fe200080006ff */
[----:B------:R-:W-:Y:S01]  /*09f0*/  ELECT P0, URZ, PT ;  /* 0x0000000000ff782f */ /* 0x000fe20003800000 */
[----:B---3--:R-:W-:Y:S01]  /*0a00*/  ULEA UR4, UR5, UR4, 0x18 ;  /* 0x0000000405047291 */ /* 0x008fe2000f8ec0ff */
[----:B------:R-:W3:Y:S11]  /*0a10*/  FENCE.VIEW.ASYNC.S ;  /* 0x00000000000073c6 */ /* 0x000ef60000000000 */
[----:B---3--:R3:W4:Y:S01]  /*0a20*/  SYNCS.EXCH.64 URZ, [UR4+0x140], UR8 ;  /* 0x0001400804ff75b2 */ /* 0x0087220008000100 */
[----:B------:R3:W1:Y:S01]  /*0a30*/  SYNCS.EXCH.64 URZ, [UR4+0x148], UR6 ;  /* 0x0001480604ff75b2 */ /* 0x0006620008000100 */
[----:B------:R-:W-:Y:S01]  /*0a40*/  NOP ;  /* 0x0000000000007918 */ /* 0x000fe20000000000 */
.L_x_11:
[----:B------:R-:W2:Y:S01]  /*0a50*/  SHFL.IDX PT, R0, R146, RZ, 0x1f ;  /* 0x00001fff92007589 */ /* 0x000ea200000e0000 */
[----:B------:R-:W-:Y:S01]  /*0a60*/  NOP ;  /* 0x0000000000007918 */ /* 0x000fe20000000000 */
[----:B--2---:R-:W-:-:S13]  /*0a70*/  ISETP.NE.AND P0, PT, R0, 0x3, PT ;  /* 0x000000030000780c */ /* 0x004fda0003f05270 */
[----:B------:R-:W-:Y:S05]  /*0a80*/  @P0 BRA `(.L_x_12) ;  /* 0x0000000000300947 */ /* 0x000fea0003800000 */
[----:B------:R-:W2:Y:S01]  /*0a90*/  S2UR UR5, SR_CgaCtaId ;  /* 0x00000000000579c3 */ /* 0x000ea20000008800 */
[----:B---3--:R-:W-:Y:S01]  /*0aa0*/  UMOV UR4, 0x400 ;  /* 0x0000040000047882 */ /* 0x008fe20000000000 */
[----:B------:R-:W-:Y:S01]  /*0ab0*/  UMOV UR6, 0x20 ;  /* 0x0000002000067882 */ /* 0x000fe20000000000 */
[----:B------:R-:W-:Y:S01]  /*0ac0*/  ELECT P0, URZ, PT ;  /* 0x0000000000ff782f */ /* 0x000fe20003800000 */
[----:B------:R-:W-:-:S04]  /*0ad0*/  UIADD3 UR6, UPT, UPT, -UR6, 0x100000, URZ ;  /* 0x0010000006067890 */ /* 0x000fc8000fffe1ff */
[----:B------:R-:W-:Y:S02]  /*0ae0*/  USHF.L.U32 UR7, UR6, 0xb, URZ ;  /* 0x0000000b06077899 */ /* 0x000fe400080006ff */
[----:B------:R-:W-:Y:S02]  /*0af0*/  USHF.L.U32 UR6, UR6, 0x1, URZ ;  /* 0x0000000106067899 */ /* 0x000fe400080006ff */
[----:B--2---:R-:W-:Y:S01]  /*0b00*/  ULEA UR4, UR5, UR4, 0x18 ;  /* 0x0000000405047291 */ /* 0x004fe2000f8ec0ff */
[----:B------:R-:W2:Y:S11]  /*0b10*/  FENCE.VIEW.ASYNC.S ;  /* 0x00000000000073c6 */ /* 0x000eb60000000000 */
[----:B--2---:R2:W3:Y:S01]  /*0b20*/  SYNCS.EXCH.64 URZ, [UR4+0x150], UR6 ;  /* 0x0001500604ff75b2 */ /* 0x0044e20008000100 */
[----:B------:R2:W1:Y:S01]  /*0b30*/  SYNCS.EXCH.64 URZ, [UR4+0x158], UR6 ;  /* 0x0001580604ff75b2 */ /* 0x0004620008000100 */
[----:B------:R-:W-:Y:S01]  /*0b40*/  NOP ;  /* 0x0000000000007918 */ /* 0x000fe20000000000 */
.L_x_12:
[----:B------:R-:W4:Y:S01]  /*0b50*/  SHFL.IDX PT, R0, R146, RZ, 0x1f ;  /* 0x00001fff92007589 */ /* 0x000f2200000e0000 */
[----:B------:R-:W-:Y:S01]  /*0b60*/  NOP ;  /* 0x0000000000007918 */ /* 0x000fe20000000000 */
[----:B----4-:R-:W-:-:S13]  /*0b70*/  ISETP.NE.AND P0, PT, R0, 0x4, PT ;  /* 0x000000040000780c */ /* 0x010fda0003f05270 */
[----:B------:R-:W-:Y:S05]  /*0b80*/  @P0 BRA `(.L_x_13) ;  /* 0x0000000000440947 */ /* 0x000fea0003800000 */
[----:B------:R-:W4:Y:S01]  /*0b90*/  S2UR UR5, SR_CgaCtaId ;  /* 0x00000000000579c3 */ /* 0x000f220000008800 */
[----:B--23--:R-:W-:Y:S01]  /*0ba0*/  UMOV UR4, 0x1e0 ;  /* 0x000001e000047882 */ /* 0x00cfe20000000000 */
[----:B------:R-:W-:Y:S01]  /*0bb0*/  UMOV UR6, 0x400 ;  /* 0x0000040000067882 */ /* 0x000fe20000000000 */
[----:B------:R-:W-:Y:S01]  /*0bc0*/  USEL UR4, UR4, 0x1a0, UP3 ;  /* 0x000001a004047887 */ /* 0x000fe20009800000 */
[----:B------:R-:W-:Y:S01]  /*0bd0*/  UMOV UR8, 0x1 ;  /* 0x0000000100087882 */ /* 0x000fe20000000000 */
[----:B------:R-:W-:Y:S01]  /*0be0*/  ELECT P0, URZ, PT ;  /* 0x0000000000ff782f */ /* 0x000fe20003800000 */
[----:B------:R-:W-:-:S04]  /*0bf0*/  UIADD3 UR8, UPT, UPT, -UR8, 0x100000, URZ ;  /* 0x0010000008087890 */ /* 0x000fc8000fffe1ff */
[----:B------:R-:W-:Y:S02]  /*0c00*/  USHF.L.U32 UR9, UR8, 0xb, URZ ;  /* 0x0000000b08097899 */ /* 0x000fe400080006ff */
[----:B------:R-:W-:Y:S02]  /*0c10*/  USHF.L.U32 UR8, UR8, 0x1, URZ ;  /* 0x0000000108087899 */ /* 0x000fe400080006ff */
[----:B----4-:R-:W-:Y:S02]  /*0c20*/  ULEA UR6, UR5, UR6, 0x18 ;  /* 0x0000000605067291 */ /* 0x010fe4000f8ec0ff */
[----:B------:R-:W-:-:S04]  /*0c30*/  UIADD3 UR4, UPT, UPT, -UR4, 0x100000, URZ ;  /* 0x0010000004047890 */ /* 0x000fc8000fffe1ff */
[----:B------:R-:W-:Y:S02]  /*0c40*/  USHF.L.U32 UR5, UR4, 0xb, URZ ;  /* 0x0000000b04057899 */ /* 0x000fe400080006ff */
[----:B------:R-:W-:Y:S01]  /*0c50*/  USHF.L.U32 UR4, UR4, 0x1, URZ ;  /* 0x0000000104047899 */ /* 0x000fe200080006ff */
[----:B------:R-:W2:Y:S03]  /*0c60*/  FENCE.VIEW.ASYNC.S ;  /* 0x00000000000073c6 */ /* 0x000ea60000000000 */
[----:B--2---:R4:W2:Y:S08]  /*0c70*/  SYNCS.EXCH.64 URZ, [UR6+0x160], UR8 ;  /* 0x0001600806ff75b2 */ /* 0x0048b00008000100 */
[----:B------:R4:W3:Y:S02]  /*0c80*/  SYNCS.EXCH.64 URZ, [UR6+0x168], UR4 ;  /* 0x0001680406ff75b2 */ /* 0x0008e40008000100 */
[----:B----4-:R-:W-:Y:S01]  /*0c90*/  NOP ;  /* 0x0000000000007918 */ /* 0x010fe20000000000 */
.L_x_13:
[----:B------:R-:W4:Y:S01]  /*0ca0*/  SHFL.IDX PT, R0, R146, RZ, 0x1f ;  /* 0x00001fff92007589 */ /* 0x000f2200000e0000 */
[----:B------:R-:W-:Y:S01]  /*0cb0*/  ISETP.NE.OR P1, PT, RZ, UR18, !P1 ;  /* 0x00000012ff007c0c */ /* 0x000fe2000cf25670 */
[----:B------:R-:W-:Y:S01]  /*0cc0*/  NOP ;  /* 0x0000000000007918 */ /* 0x000fe20000000000 */
[----:B----4-:R-:W-:-:S13]  /*0cd0*/  ISETP.NE.AND P0, PT, R0, 0x5, PT ;  /* 0x000000050000780c */ /* 0x010fda0003f05270 */
[----:B------:R-:W-:Y:S05]  /*0ce0*/  @P0 BRA `(.L_x_14) ;  /* 0x0000000000480947 */ /* 0x000fea0003800000 */
[----:B------:R-:W4:Y:S01]  /*0cf0*/  S2UR UR5, SR_CgaCtaId ;  /* 0x00000000000579c3 */ /* 0x000f220000008800 */
[----:B--23--:R-:W-:Y:S01]  /*0d00*/  UMOV UR4, 0x400 ;  /* 0x0000040000047882 */ /* 0x00cfe20000000000 */
        /* <DEDUP_REMOVED lines=9> */
[----:B----4-:R-:W-:Y:S01]  /*0da0*/  ULEA UR4, UR5, UR4, 0x18 ;  /* 0x0000000405047291 */ /* 0x010fe2000f8ec0ff */
[----:B------:R-:W2:Y:S11]  /*0db0*/  FENCE.VIEW.ASYNC.S ;  /* 0x00000000000073c6 */ /* 0x000eb60000000000 */
[----:B--2---:R4:W2:Y:S01]  /*0dc0*/  SYNCS.EXCH.64 URZ, [UR4+0x170], UR6 ;  /* 0x0001700604ff75b2 */ /* 0x0048a20008000100 */
[----:B------:R4:W3:Y:S01]  /*0dd0*/  SYNCS.EXCH.64 URZ, [UR4+0x180], UR8 ;  /* 0x0001800804ff75b2 */ /* 0x0008e20008000100 */
[----:B------:R4:W1:Y:S01]  /*0de0*/  SYNCS.EXCH.64 URZ, [UR4+0x178], UR6 ;  /* 0x0001780604ff75b2 */ /* 0x0008620008000100 */
[----:B------:R4:W1:Y:S02]  /*0df0*/  SYNCS.EXCH.64 URZ, [UR4+0x188], UR8 ;  /* 0x0001880804ff75b2 */ /* 0x0008640008000100 */
[----:B----4-:R-:W-:Y:S01]  /*0e00*/  NOP ;  /* 0x0000000000007918 */ /* 0x010fe20000000000 */
.L_x_14:
[----:B--23--:R-:W2:Y:S01]  /*0e10*/  S2UR UR7, SR_CgaCtaId ;  /* 0x00000000000779c3 */ /* 0x00cea20000008800 */
[----:B------:R-:W-:Y:S01]  /*0e20*/  VOTEU.ALL UP0, P1 ;  /* 0x0000000000ff7886 */ /* 0x000fe20000800000 */
[----:B------:R-:W-:Y:S01]  /*0e30*/  UMOV UR4, 0x20 ;  /* 0x0000002000047882 */ /* 0x000fe20000000000 */
[----:B------:R-:W-:Y:S01]  /*0e40*/  NOP ;  /* 0x0000000000007918 */ /* 0x000fe20000000000 */
[----:B-1----:R-:W-:Y:S01]  /*0e50*/  LOP3.LUT R3, R131, 0x1f, RZ, 0xc0, !PT ;  /* 0x0000001f83037812 */ /* 0x002fe200078ec0ff */
[----:B------:R-:W-:Y:S01]  /*0e60*/  UISETP.NE.AND UP4, UPT, UR18, URZ, UPT ;  /* 0x000000ff1200728c */ /* 0x000fe2000bf85270 */
[----:B------:R-:W-:Y:S01]  /*0e70*/  @!UP0 UMOV UR6, 0x400 ;  /* 0x0000040000068882 */ /* 0x000fe20000000000 */
[----:B------:R-:W-:-:S04]  /*0e80*/  @!UP0 UIADD3 UR4, UPT, UPT, -UR4, 0x100000, URZ ;  /* 0x0010000004048890 */ /* 0x000fc8000fffe1ff */
[----:B------:R-:W-:Y:S02]  /*0e90*/  @!UP0 USHF.L.U32 UR5, UR4, 0xb, URZ ;  /* 0x0000000b04058899 */ /* 0x000fe400080006ff */
[----:B------:R-:W-:Y:S02]  /*0ea0*/  @!UP0 USHF.L.U32 UR4, UR4, 0x1, URZ ;  /* 0x0000000104048899 */ /* 0x000fe400080006ff */
[----:B--2---:R-:W-:Y:S01]  /*0eb0*/  @!UP0 ULEA UR6, UR7, UR6, 0x18 ;  /* 0x0000000607068291 */ /* 0x004fe2000f8ec0ff */
[----:B------:R-:W1:Y:S01]  /*0ec0*/  LDCU UR7, c[0x0][0x36c] ;  /* 0x00006d80ff0777ac */ /* 0x000e620008000800 */
[----:B------:R-:W-:Y:S01]  /*0ed0*/  VOTEU.ALL UP0, P1 ;  /* 0x0000000000ff7886 */ /* 0x000fe20000800000 */
[----:B------:R-:W2:Y:S09]  /*0ee0*/  FENCE.VIEW.ASYNC.S ;  /* 0x00000000000073c6 */ /* 0x000eb20000000000 */
[----:B--2---:R2:W3:Y:S01]  /*0ef0*/  @!UP0 SYNCS.EXCH.64 URZ, [UR6+0x190], UR4 ;  /* 0x0001900406ff85b2 */ /* 0x0044e20008000100 */
[----:B-1----:R-:W-:-:S09]  /*0f00*/  UISETP.EQ.U32.AND UP6, UPT, UR7, 0x1, UPT ;  /* 0x000000010700788c */ /* 0x002fd2000bfc2070 */
[----:B--2---:R-:W-:Y:S05]  /*0f10*/  BRA.U !UP6, `(.L_x_15) ;  /* 0x000000010e087547 */ /* 0x004fea000b800000 */
[----:B---3--:R-:W-:Y:S01]  /*0f20*/  UCGABAR_ARV ;  /* 0x00000000000079c7 */ /* 0x008fe20008000000 */
[----:B------:R-:W-:Y:S05]  /*0f30*/  BRA `(.L_x_16) ;  /* 0x0000000000047947 */ /* 0x000fea0003800000 */
.L_x_15:
[----:B---3--:R-:W-:Y:S01]  /*0f40*/  NOP ;  /* 0x0000000000007918 */ /* 0x008fe20000000000 */
.L_x_16:
[----:B------:R-:W1:Y:S01]  /*0f50*/  S2UR UR20, SR_CTAID.X ;  /* 0x00000000001479c3 */ /* 0x000e620000002500 */
[----:B------:R-:W-:-:S05]  /*0f60*/  CS2R.32 R2, SR_CgaSize ;  /* 0x0000000000027805 */ /* 0x000fca0000008a00 */
[----:B------:R-:W-:-:S05]  /*0f70*/  IMAD R2, R2, -0xa0, RZ ;  /* 0xffffff6002027824 */ /* 0x000fca00078e02ff */
[----:B------:R-:W-:-:S14]  /*0f80*/  R2UR UR5, R2 ;  /* 0x00000000020572ca */ /* 0x000fdc00000e0000 */
[----:B------:R-:W2:Y:S01]  /*0f90*/  LDCU UR5, c[0x0][UR5+0x2b0] ;  /* 0x00005600050577ac */ /* 0x000ea20008000800 */
[----:B------:R-:W-:-:S05]  /*0fa0*/  CS2R.32 R2, SR_CgaSize ;  /* 0x0000000000027805 */ /* 0x000fca0000008a00 */
[----:B------:R-:W-:-:S05]  /*0fb0*/  IMAD R2, R2, -0xa0, RZ ;  /* 0xffffff6002027824 */ /* 0x000fca00078e02ff */
[----:B------:R-:W-:-:S14]  /*0fc0*/  R2UR UR4, R2 ;  /* 0x00000000020472ca */ /* 0x000fdc00000e0000 */
[----:B------:R-:W3:Y:S01]  /*0fd0*/  LDCU UR4, c[0x0][UR4+0x2b4] ;  /* 0x00005680040477ac */ /* 0x000ee20008000800 */
[----:B------:R-:W4:Y:S01]  /*0fe0*/  S2UR UR26, SR_CTAID.Y ;  /* 0x00000000001a79c3 */ /* 0x000f220000002600 */
[----:B------:R-:W-:-:S05]  /*0ff0*/  CS2R.32 R2, SR_CgaSize ;  /* 0x0000000000027805 */ /* 0x000fca0000008a00 */
[----:B------:R-:W-:-:S05]  /*1000*/  IMAD R2, R2, -0xa0, RZ ;  /* 0xffffff6002027824 */ /* 0x000fca00078e02ff */
[----:B------:R-:W-:-:S14]  /*1010*/  R2UR UR62, R2 ;  /* 0x00000000023e72ca */ /* 0x000fdc00000e0000 */
[----:B------:R-:W3:Y:S01]  /*1020*/  LDCU UR62, c[0x0][UR62+0x2a0] ;  /* 0x000054003e3e77ac */ /* 0x000ee20008000800 */
[----:B------:R-:W-:-:S05]  /*1030*/  CS2R.32 R2, SR_CgaSize ;  /* 0x0000000000027805 */ /* 0x000fca0000008a00 */
[----:B------:R-:W-:-:S05]  /*1040*/  IMAD R2, R2, -0xa0, RZ ;  /* 0xffffff6002027824 */ /* 0x000fca00078e02ff */
[----:B------:R-:W-:-:S14]  /*1050*/  R2UR UR63, R2 ;  /* 0x00000000023f72ca */ /* 0x000fdc00000e0000 */
[----:B------:R-:W3:Y:S01]  /*1060*/  LDCU UR63, c[0x0][UR63+0x2a4] ;  /* 0x000054803f3f77ac */ /* 0x000ee20008000800 */
[----:B------:R-:W3:Y:S01]  /*1070*/  LDCU UR19, c[0x0][0xb24] ;  /* 0x00016480ff1377ac */ /* 0x000ee20008000800 */
[----:B------:R-:W3:Y:S01]  /*1080*/  LDCU UR39, c[0x0][0xb24] ;  /* 0x00016480ff2777ac */ /* 0x000ee20008000800 */
[----:B-1----:R-:W-:Y:S01]  /*1090*/  I2FP.F32.U32 R2, UR20 ;  /* 0x0000001400027c45 */ /* 0x002fe20008201000 */
[----:B------:R-:W1:Y:S04]  /*10a0*/  LDCU UR23, c[0x0][0xb30] ;  /* 0x00016600ff1777ac */ /* 0x000e680008000800 */
[----:B--2---:R-:W-:Y:S01]  /*10b0*/  FMUL R2, R2, UR5 ;  /* 0x0000000502027c20 */ /* 0x004fe20008400000 */
[----:B----4-:R-:W-:-:S05]  /*10c0*/  I2FP.F32.U32 R0, UR26 ;  /* 0x0000001a00007c45 */ /* 0x010fca0008201000 */
[----:B------:R-:W2:Y:S01]  /*10d0*/  F2I.U32.TRUNC.NTZ R2, R2 ;  /* 0x0000000200027305 */ /* 0x000ea2000020f000 */
[----:B---3--:R-:W-:-:S07]  /*10e0*/  FMUL R0, R0, UR4 ;  /* 0x0000000400007c20 */ /* 0x008fce0008400000 */
[----:B------:R-:W3:Y:S01]  /*10f0*/  F2I.U32.TRUNC.NTZ R0, R0 ;  /* 0x0000000000007305 */ /* 0x000ee2000020f000 */
[----:B--2---:R-:W-:Y:S02]  /*1100*/  R2UR UR4, R2 ;  /* 0x00000000020472ca */ /* 0x004fe400000e0000 */
[----:B------:R-:W-:Y:S02]  /*1110*/  PRMT R2, RZ, 0x7610, R2 ;  /* 0x00007610ff027816 */ /* 0x000fe40000000002 */
[----:B---3--:R-:W-:Y:S02]  /*1120*/  R2UR UR6, R0 ;  /* 0x00000000000672ca */ /* 0x008fe400000e0000 */
[----:B------:R-:W-:-:S07]  /*1130*/  PRMT R0, RZ, 0x7610, R0 ;  /* 0x00007610ff007816 */ /* 0x000fce0000000000 */
[----:B------:R-:W-:-:S04]  /*1140*/  UIADD3 UR5, UPT, UPT, -UR4, URZ, URZ ;  /* 0x000000ff04057290 */ /* 0x000fc8000fffe1ff */
[----:B------:R-:W-:Y:S02]  /*1150*/  UIMAD UR62, UR62, UR5, UR20 ;  /* 0x000000053e3e72a4 */ /* 0x000fe4000f8e0214 */
[----:B------:R-:W-:-:S04]  /*1160*/  UIADD3 UR4, UPT, UPT, -UR6, URZ, URZ ;  /* 0x000000ff06047290 */ /* 0x000fc8000fffe1ff */
[----:B------:R-:W-:Y:S01]  /*1170*/  UIMAD UR63, UR63, UR4, UR26 ;  /* 0x000000043f3f72a4 */ /* 0x000fe2000f8e021a */
[----:B-1----:R-:W-:Y:S11]  /*1180*/  BRA.U UP4, `(.L_x_17) ;  /* 0x0000000104287547 */ /* 0x002ff6000b800000 */
[----:B------:R-:W-:Y:S02]  /*1190*/  UISETP.NE.AND UP0, UPT, UR63, URZ, UPT ;  /* 0x000000ff3f00728c */ /* 0x000fe4000bf05270 */
[----:B------:R-:W-:Y:S02]  /*11a0*/  ULOP3.LUT UR4, UR62, 0xfffffffe, URZ, 0xc0, !UPT ;  /* 0xfffffffe3e047892 */ /* 0x000fe4000f8ec0ff */
[----:B------:R-:W-:Y:S01]  /*11b0*/  UISETP.LT.U32.OR UP0, UPT, UR62, 0x2, !UP0 ;  /* 0x000000023e00788c */ /* 0x000fe2000c701470 */
[----:B------:R-:W-:-:S03]  /*11c0*/  UMOV UR7, 0x3 ;  /* 0x0000000300077882 */ /* 0x000fc60000000000 */
[----:B------:R-:W-:Y:S02]  /*11d0*/  USEL UR6, URZ, 0x1, !UP0 ;  /* 0x00000001ff067887 */ /* 0x000fe4000c000000 */
[----:B------:R-:W-:Y:S02]  /*11e0*/  USEL UR5, URZ, 0x2, !UP0 ;  /* 0x00000002ff057887 */ /* 0x000fe4000c000000 */
[----:B------:R-:W-:Y:S02]  /*11f0*/  USHF.L.U32 UR4, UR7, UR4, URZ ;  /* 0x0000000407047299 */ /* 0x000fe400080006ff */
[----:B------:R-:W-:-:S04]  /*1200*/  UIADD3 UR5, UPT, UPT, UR6, UR5, URZ ;  /* 0x0000000506057290 */ /* 0x000fc8000fffe0ff */
[----:B------:R-:W-:Y:S02]  /*1210*/  MOV R0, UR4 ;  /* 0x0000000400007c02 */ /* 0x000fe40008000f00 */
[----:B------:R-:W-:-:S07]  /*1220*/  MOV R2, UR5 ;  /* 0x0000000500027c02 */ /* 0x000fce0008000f00 */
.L_x_17:
[----:B------:R-:W1:Y:S01]  /*1230*/  S2UR UR49, SR_CTAID.Z ;  /* 0x00000000003179c3 */ /* 0x000e620000002700 */
[----:B------:R-:W-:Y:S01]  /*1240*/  UISETP.GE.AND UP0, UPT, UR19, 0x1, UPT ;  /* 0x000000011300788c */ /* 0x000fe2000bf06270 */
[----:B------:R-:W-:-:S08]  /*1250*/  UMOV UR47, UR20 ;  /* 0x00000014002f7c82 */ /* 0x000fd00008000000 */
[----:B------:R-:W-:Y:S05]  /*1260*/  BRA.U !UP0, `(.L_x_18) ;  /* 0x0000000108d47547 */ /* 0x000fea000b800000 */
[----:B------:R-:W2:Y:S01]  /*1270*/  LDCU.128 UR12, c[0x0][0xb10] ;  /* 0x00016200ff0c77ac */ /* 0x000ea20008000c00 */
[----:B------:R-:W3:Y:S01]  /*1280*/  LDCU UR21, c[0x0][0xb0c] ;  /* 0x00016180ff1577ac */ /* 0x000ee20008000800 */
[----:B------:R-:W4:Y:S01]  /*1290*/  LDCU UR6, c[0x0][0x370] ;  /* 0x00006e00ff0677ac */ /* 0x000f220008000800 */
[----:B------:R-:W1:Y:S01]  /*12a0*/  LDCU UR7, c[0x0][0x374] ;  /* 0x00006e80ff0777ac */ /* 0x000e620008000800 */
[----:B------:R-:W1:Y:S01]  /*12b0*/  LDCU UR22, c[0x0][0xb20] ;  /* 0x00016400ff1677ac */ /* 0x000e620008000800 */
[----:B--2---:R-:W-:Y:S02]  /*12c0*/  UIMAD.WIDE.U32 UR4, UR20, UR12, URZ ;  /* 0x0000000c140472a5 */ /* 0x004fe4000f8e00ff */
[----:B---3--:R-:W-:Y:S01]  /*12d0*/  UISETP.NE.AND UP0, UPT, UR21, 0x1, UPT ;  /* 0x000000011500788c */ /* 0x008fe2000bf05270 */
[----:B------:R-:W2:Y:S01]  /*12e0*/  LDCU.64 UR8, c[0x0][0xb28] ;  /* 0x00016500ff0877ac */ /* 0x000ea20008000a00 */
[----:B----4-:R-:W-:-:S03]  /*12f0*/  UIMAD.WIDE.U32 UR10, UR6, UR12, URZ ;  /* 0x0000000c060a72a5 */ /* 0x010fc6000f8e00ff */
[----:B------:R-:W-:Y:S01]  /*1300*/  UMOV UR4, UR5 ;  /* 0x0000000500047c82 */ /* 0x000fe20008000000 */
[----:B------:R-:W-:Y:S02]  /*1310*/  UISETP.NE.AND UP2, UPT, UR19, 0x1, UPT ;  /* 0x000000011300788c */ /* 0x000fe4000bf45270 */
[----:B------:R-:W-:Y:S01]  /*1320*/  USHF.R.U32.HI UR4, URZ, UR13, UR4 ;  /* 0x0000000dff047299 */ /* 0x000fe20008011604 */
[----:B------:R-:W-:Y:S01]  /*1330*/  UMOV UR10, UR11 ;  /* 0x0000000b000a7c82 */ /* 0x000fe20008000000 */
[----:B------:R-:W-:Y:S02]  /*1340*/  UIMAD.WIDE.U32 UR16, UR26, UR15, URZ ;  /* 0x0000000f1a1072a5 */ /* 0x000fe4000f8e00ff */
[----:B------:R-:W-:Y:S02]  /*1350*/  USEL UR5, UR20, UR4, !UP0 ;  /* 0x0000000414057287 */ /* 0x000fe4000c000000 */
[----:B------:R-:W-:Y:S02]  /*1360*/  @UP0 USHF.R.U32.HI UR6, URZ, UR13, UR10 ;  /* 0x0000000dff060299 */ /* 0x000fe4000801160a */
[----:B------:R-:W-:-:S02]  /*1370*/  UISETP.NE.AND UP0, UPT, UR14, 0x1, UPT ;  /* 0x000000010e00788c */ /* 0x000fc4000bf05270 */
[----:B-1----:R-:W-:Y:S02]  /*1380*/  UIMAD.WIDE.U32 UR10, UR7, UR15, URZ ;  /* 0x0000000f070a72a5 */ /* 0x002fe4000f8e00ff */
[----:B--2---:R-:W-:Y:S01]  /*1390*/  UIMAD.WIDE.U32 UR12, UR6, UR8, URZ ;  /* 0x00000008060c72a5 */ /* 0x004fe2000f8e00ff */
[----:B------:R-:W-:Y:S01]  /*13a0*/  UMOV UR4, UR17 ;  /* 0x0000001100047c82 */ /* 0x000fe20008000000 */
[----:B------:R-:W-:-:S03]  /*13b0*/  UIADD3 UR47, UPT, UPT, -UR5, URZ, URZ ;  /* 0x000000ff052f7290 */ /* 0x000fc6000fffe1ff */
[----:B------:R-:W-:Y:S01]  /*13c0*/  UMOV UR10, UR11 ;  /* 0x0000000b000a7c82 */ /* 0x000fe20008000000 */
[----:B------:R-:W-:Y:S02]  /*13d0*/  USHF.R.U32.HI UR4, URZ, UR22, UR4 ;  /* 0x00000016ff047299 */ /* 0x000fe40008011604 */
[----:B------:R-:W-:Y:S01]  /*13e0*/  @UP0 USHF.R.U32.HI UR7, URZ, UR22, UR10 ;  /* 0x00000016ff070299 */ /* 0x000fe2000801160a */
[----:B------:R-:W-:Y:S01]  /*13f0*/  UMOV UR12, UR13 ;  /* 0x0000000d000c7c82 */ /* 0x000fe20008000000 */
[----:B------:R-:W-:Y:S02]  /*1400*/  USEL UR4, UR26, UR4, !UP0 ;  /* 0x000000041a047287 */ /* 0x000fe4000c000000 */
[----:B------:R-:W-:Y:S02]  /*1410*/  UIMAD.WIDE.U32 UR10, UR7, UR8, URZ ;  /* 0x00000008070a72a5 */ /* 0x000fe4000f8e00ff */
[----:B------:R-:W-:Y:S02]  /*1420*/  @UP2 USHF.R.U32.HI UR6, URZ, UR9, UR12 ;  /* 0x00000009ff062299 */ /* 0x000fe4000801160c */
[----:B------:R-:W-:-:S02]  /*1430*/  UIMAD.WIDE.U32 UR12, UR4, UR8, URZ ;  /* 0x00000008040c72a5 */ /* 0x000fc4000f8e00ff */
[----:B------:R-:W-:Y:S01]  /*1440*/  UIMAD UR47, UR21, UR47, UR20 ;  /* 0x0000002f152f72a4 */ /* 0x000fe2000f8e0214 */
[----:B------:R-:W-:Y:S02]  /*1450*/  UMOV UR10, UR11 ;  /* 0x0000000b000a7c82 */ /* 0x000fe40008000000 */
[----:B------:R-:W-:Y:S02]  /*1460*/  @UP2 USHF.R.U32.HI UR7, URZ, UR9, UR10 ;  /* 0x00000009ff072299 */ /* 0x000fe4000801160a */
[----:B------:R-:W-:Y:S02]  /*1470*/  UIMAD UR10, UR6, UR19, URZ ;  /* 0x00000013060a72a4 */ /* 0x000fe4000f8e02ff */
[----:B------:R-:W-:-:S04]  /*1480*/  UIMAD UR7, UR7, UR19, URZ ;  /* 0x00000013070772a4 */ /* 0x000fc8000f8e02ff */
[----:B------:R-:W-:-:S03]  /*1490*/  UISETP.GE.AND UP0, UPT, UR4, UR7, UPT ;  /* 0x000000070400728c */ /* 0x000fc6000bf06270 */
[----:B------:R-:W-:Y:S01]  /*14a0*/  UMOV UR7, UR13 ;  /* 0x0000000d00077c82 */ /* 0x000fe20008000000 */
[----:B------:R-:W-:Y:S02]  /*14b0*/  UISETP.GE.OR UP0, UPT, UR5, UR10, UP0 ;  /* 0x0000000a0500728c */ /* 0x000fe40008706670 */
[----:B------:R-:W-:Y:S02]  /*14c0*/  UIMAD.WIDE.U32 UR10, UR5, UR8, URZ ;  /* 0x00000008050a72a5 */ /* 0x000fe4000f8e00ff */
[----:B------:R-:W-:Y:S02]  /*14d0*/  USHF.R.U32.HI UR7, URZ, UR9, UR7 ;  /* 0x00000009ff077299 */ /* 0x000fe40008011607 */
[----:B------:R-:W-:Y:S02]  /*14e0*/  UIADD3 UR10, UPT, UPT, -UR4, URZ, URZ ;  /* 0x000000ff040a7290 */ /* 0x000fe4000fffe1ff */
[----:B------:R-:W-:Y:S02]  /*14f0*/  USEL UR7, UR4, UR7, !UP2 ;  /* 0x0000000704077287 */ /* 0x000fe4000d000000 */
[----:B------:R-:W-:Y:S01]  /*1500*/  UIMAD UR10, UR14, UR10, UR26 ;  /* 0x0000000a0e0a72a4 */ /* 0x000fe2000f8e021a */
[----:B------:R-:W-:-:S02]  /*1510*/  @!UP0 UMOV UR8, UR11 ;  /* 0x0000000b00088c82 */ /* 0x000fc40008000000 */
[----:B------:R-:W-:Y:S02]  /*1520*/  @!UP0 USHF.R.U32.HI UR8, URZ, UR9, UR8 ;  /* 0x00000009ff088299 */ /* 0x000fe40008011608 */
[----:B------:R-:W-:Y:S02]  /*1530*/  UIADD3 UR9, UPT, UPT, -UR7, URZ, URZ ;  /* 0x000000ff07097290 */ /* 0x000fe4000fffe1ff */
[----:B------:R-:W-:Y:S02]  /*1540*/  @!UP0 USEL UR8, UR5, UR8, !UP2 ;  /* 0x0000000805088287 */ /* 0x000fe4000d000000 */
[----:B------:R-:W-:Y:S02]  /*1550*/  UIMAD UR9, UR19, UR9, UR4 ;  /* 0x00000009130972a4 */ /* 0x000fe4000f8e0204 */
[----:B------:R-:W-:Y:S02]  /*1560*/  @!UP0 UIADD3 UR7, UPT, UPT, UR7, -UR8, URZ ;  /* 0x8000000807078290 */ /* 0x000fe4000fffe0ff */
[----:B------:R-:W-:-:S02]  /*1570*/  @!UP0 UIMAD UR6, UR9, UR6, UR8 ;  /* 0x00000006090682a4 */ /* 0x000fc4000f8e0208 */
[----:B------:R-:W-:-:S04]  /*1580*/  @!UP0 UIMAD UR4, UR7, UR19, UR5 ;  /* 0x00000013070482a4 */ /* 0x000fc8000f8e0205 */
[----:B------:R-:W-:Y:S01]  /*1590*/  UIMAD UR26, UR4, UR14, UR10 ;  /* 0x0000000e041a72a4 */ /* 0x000fe2000f8e020a */
[----:B------:R-:W-:Y:S02]  /*15a0*/  @!UP0 UMOV UR5, UR6 ;  /* 0x0000000600058c82 */ /* 0x000fe40008000000 */
[----:B------:R-:W-:-:S12]  /*15b0*/  UIMAD UR47, UR5, UR21, UR47 ;  /* 0x00000015052f72a4 */ /* 0x000fd8000f8e022f */
.L_x_18:
[----:B------:R-:W-:-:S09]  /*15c0*/  UISETP.NE.AND UP0, UPT, UR23, 0x1, UPT ;  /* 0x000000011700788c */ /* 0x000fd2000bf05270 */
[----:B------:R-:W-:Y:S05]  /*15d0*/  BRA.U UP0, `(.L_x_19) ;  /* 0x0000000100407547 */ /* 0x000fea000b800000 */
[----:B------:R-:W2:Y:S01]  /*15e0*/  LDCU.128 UR8, c[0x0][0xb10] ;  /* 0x00016200ff0877ac */ /* 0x000ea20008000c00 */
[----:B------:R-:W3:Y:S01]  /*15f0*/  LDCU UR12, c[0x0][0xb0c] ;  /* 0x00016180ff0c77ac */ /* 0x000ee20008000800 */
[----:B------:R-:W4:Y:S01]  /*1600*/  LDCU UR13, c[0x0][0xb20] ;  /* 0x00016400ff0d77ac */ /* 0x000f220008000800 */
[----:B--2---:R-:W-:Y:S02]  /*1610*/  UIMAD.WIDE.U32 UR4, UR47, UR8, URZ ;  /* 0x000000082f0472a5 */ /* 0x004fe4000f8e00ff */
[----:B------:R-:W-:Y:S02]  /*1620*/  UIMAD.WIDE.U32 UR6, UR26, UR11, URZ ;  /* 0x0000000b1a0672a5 */ /* 0x000fe4000f8e00ff */
[----:B---3--:R-:W-:Y:S02]  /*1630*/  UISETP.NE.AND UP0, UPT, UR12, 0x1, UPT ;  /* 0x000000010c00788c */ /* 0x008fe4000bf05270 */
[----:B------:R-:W-:-:S03]  /*1640*/  USHF.R.U32.HI UR5, URZ, UR9, UR5 ;  /* 0x00000009ff057299 */ /* 0x000fc60008011605 */
[----:B------:R-:W-:Y:S01]  /*1650*/  UMOV UR4, UR7 ;  /* 0x0000000700047c82 */ /* 0x000fe20008000000 */
[----:B------:R-:W-:Y:S02]  /*1660*/  USEL UR5, UR47, UR5, !UP0 ;  /* 0x000000052f057287 */ /* 0x000fe4000c000000 */
[----:B------:R-:W-:Y:S02]  /*1670*/  UISETP.NE.AND UP0, UPT, UR10, 0x1, UPT ;  /* 0x000000010a00788c */ /* 0x000fe4000bf05270 */
[----:B----4-:R-:W-:-:S04]  /*1680*/  USHF.R.U32.HI UR4, URZ, UR13, UR4 ;  /* 0x0000000dff047299 */ /* 0x010fc80008011604 */
[----:B------:R-:W-:-:S04]  /*1690*/  USEL UR4, UR26, UR4, !UP0 ;  /* 0x000000041a047287 */ /* 0x000fc8000c000000 */
[----:B------:R-:W-:Y:S02]  /*16a0*/  UIADD3 UR6, UPT, UPT, -UR4, UR5, URZ ;  /* 0x0000000504067290 */ /* 0x000fe4000fffe1ff */
[----:B------:R-:W-:Y:S02]  /*16b0*/  UIADD3 UR4, UPT, UPT, UR4, -UR5, URZ ;  /* 0x8000000504047290 */ /* 0x000fe4000fffe0ff */
[----:B------:R-:W-:Y:S02]  /*16c0*/  UIMAD UR26, UR6, UR10, UR26 ;  /* 0x0000000a061a72a4 */ /* 0x000fe4000f8e021a */
[----:B------:R-:W-:-:S12]  /*16d0*/  UIMAD UR47, UR4, UR12, UR47 ;  /* 0x0000000c042f72a4 */ /* 0x000fd8000f8e022f */
.L_x_19:
[----:B------:R-:W-:Y:S05]  /*16e0*/  BRA.U !UP6, `(.L_x_20) ;  /* 0x000000010e0c7547 */ /* 0x000fea000b800000 */
[----:B------:R-:W-:Y:S01]  /*16f0*/  UCGABAR_WAIT ;  /* 0x0000000000007dc7 */ /* 0x000fe20008000000 */
[----:B------:R-:W-:Y:S01]  /*1700*/  CCTL.IVALL ;  /* 0x00000000ff00798f */ /* 0x000fe20002000000 */
[----:B------:R-:W-:Y:S05]  /*1710*/  BRA `(.L_x_21) ;  /* 0x0000000000047947 */ /* 0x000fea0003800000 */
.L_x_20:
[----:B------:R-:W-:Y:S06]  /*1720*/  BAR.SYNC.DEFER_BLOCKING 0x0 ;  /* 0x0000000000007b1d */ /* 0x000fec0000010000 */
.L_x_21:
[----:B------:R-:W-:Y:S05]  /*1730*/  BRA.U UP5, `(.L_x_22) ;  /* 0x0000002105f87547 */ /* 0x000fea000b800000 */
[----:B------:R-:W2:Y:S01]  /*1740*/  LDCU UR7, c[0x0][0x390] ;  /* 0x00007200ff0777ac */ /* 0x000ea20008000800 */
[----:B------:R-:W-:Y:S01]  /*1750*/  PLOP3.LUT P1, PT, PT, PT, UP3, 0x80, 0x8 ;  /* 0x000000000008781c */ /* 0x000fe20003f2f038 */
[----:B------:R-:W-:Y:S01]  /*1760*/  IMAD.MOV.U32 R2, RZ, RZ, RZ ;  /* 0x000000ffff027224 */ /* 0x000fe200078e00ff */
[----:B------:R-:W-:Y:S01]  /*1770*/  ISETP.EQ.OR P2, PT, R3, RZ, P3 ;  /* 0x000000ff0300720c */ /* 0x000fe20001f42670 */
[----:B------:R-:W3:Y:S01]  /*1780*/  LDCU UR6, c[0x0][0x5c0] ;  /* 0x0000b800ff0677ac */ /* 0x000ee20008000800 */
[----:B------:R-:W-:Y:S01]  /*1790*/  PLOP3.LUT P1, PT, P1, PT, PT, 0x8, 0x80 ;  /* 0x000000000080781c */ /* 0x000fe20000f2e170 */
[----:B------:R-:W-:Y:S02]  /*17a0*/  UISETP.NE.AND UP0, UPT, UR18, URZ, UPT ;  /* 0x000000ff1200728c */ /* 0x000fe4000bf05270 */
[----:B------:R-:W-:Y:S02]  /*17b0*/  USHF.L.U32 UR8, UR20, 0x5, URZ ;  /* 0x0000000514087899 */ /* 0x000fe400080006ff */
[----:B------:R-:W-:Y:S01]  /*17c0*/  USEL UR38, UR51, 0x2, UP0 ;  /* 0x0000000233267887 */ /* 0x000fe20008000000 */
[----:B------:R-:W4:Y:S01]  /*17d0*/  LDCU UR50, c[0x0][0x370] ;  /* 0x00006e00ff3277ac */ /* 0x000f220008000800 */
[----:B--2---:R-:W-:Y:S01]  /*17e0*/  UIADD3 UR5, UPT, UPT, UR7, 0x3f, URZ ;  /* 0x0000003f07057890 */ /* 0x004fe2000fffe0ff */
[----:B------:R-:W2:Y:S03]  /*17f0*/  LDCU.64 UR42, c[0x0][0x348] ;  /* 0x00006900ff2a77ac */ /* 0x000ea60008000a00 */
[----:B------:R-:W-:-:S02]  /*1800*/  USHF.R.S32.HI UR4, URZ, 0x1f, UR5 ;  /* 0x0000001fff047899 */ /* 0x000fc40008011405 */
[----:B---3--:R-:W-:Y:S02]  /*1810*/  UIADD3 UR6, UPT, UPT, UR6, 0x3f, URZ ;  /* 0x0000003f06067890 */ /* 0x008fe4000fffe0ff */
[----:B------:R-:W-:Y:S02]  /*1820*/  ULEA.HI UR4, UR4, UR5, URZ, 0x6 ;  /* 0x0000000504047291 */ /* 0x000fe4000f8f30ff */
[----:B------:R-:W-:Y:S02]  /*1830*/  UIADD3 UR5, UPT, UPT, UR7, -0x1, URZ ;  /* 0xffffffff07057890 */ /* 0x000fe4000fffe0ff */
[----:B------:R-:W-:Y:S02]  /*1840*/  USHF.R.S32.HI UR52, URZ, 0x6, UR4 ;  /* 0x00000006ff347899 */ /* 0x000fe40008011404 */
[----:B------:R-:W-:Y:S02]  /*1850*/  UISETP.GE.U32.AND UP1, UPT, UR5, -0x7f, UPT ;  /* 0xffffff810500788c */ /* 0x000fe4000bf26070 */
[----:B------:R-:W-:-:S02]  /*1860*/  UISETP.LT.U32.AND UP0, UPT, UR52, 0x14, UPT ;  /* 0x000000143400788c */ /* 0x000fc4000bf01070 */
[----:B------:R-:W-:Y:S02]  /*1870*/  USHF.R.S32.HI UR4, URZ, 0x1f, UR6 ;  /* 0x0000001fff047899 */ /* 0x000fe40008011406 */
[----:B------:R-:W-:Y:S02]  /*1880*/  USEL UR51, UR52, 0x14, UP0 ;  /* 0x0000001434337887 */ /* 0x000fe40008000000 */
[----:B------:R-:W-:Y:S02]  /*1890*/  ULEA.HI UR4, UR4, UR6, URZ, 0x6 ;  /* 0x0000000604047291 */ /* 0x000fe4000f8f30ff */
[----:B------:R-:W-:Y:S02]  /*18a0*/  UIADD3 UR37, UPT, UPT, UR51, -0x1, URZ ;  /* 0xffffffff33257890 */ /* 0x000fe4000fffe0ff */
[----:B------:R-:W-:Y:S02]  /*18b0*/  @UP1 UIADD3 UR37, UPT, UPT, UR51, URZ, URZ ;  /* 0x000000ff33251290 */ /* 0x000fe4000fffe0ff */
[----:B------:R-:W-:-:S02]  /*18c0*/  USHF.L.U32 UR56, UR20, 0x7, URZ ;  /* 0x0000000714387899 */ /* 0x000fc400080006ff */
[----:B------:R-:W-:Y:S01]  /*18d0*/  UIADD3 UR55, UPT, UPT, UR7, 0x7e, URZ ;  /* 0x0000007e07377890 */ /* 0x000fe2000fffe0ff */
[----:B-1----:R-:W1:Y:S01]  /*18e0*/  LDCU UR49, c[0x0][0x374] ;  /* 0x00006e80ff3177ac */ /* 0x002e620008000800 */
[----:B------:R-:W-:Y:S02]  /*18f0*/  ULOP3.LUT UR54, UR8, 0x20, URZ, 0xc0, !UPT ;  /* 0x0000002008367892 */ /* 0x000fe4000f8ec0ff */
[----:B------:R-:W-:Y:S02]  /*1900*/  USHF.R.S32.HI UR48, URZ, 0x6, UR4 ;  /* 0x00000006ff307899 */ /* 0x000fe40008011404 */
[----:B------:R-:W-:Y:S02]  /*1910*/  UIADD3 UR53, UPT, UPT, UR52, -UR51, URZ ;  /* 0x8000003334357290 */ /* 0x000fe4000fffe0ff */
[----:B------:R-:W-:Y:S01]  /*1920*/  UIADD3 UR37, UPT, UPT, UR37, 0x1, URZ ;  /* 0x0000000125257890 */ /* 0x000fe2000fffe0ff */
[----:B------:R-:W-:Y:S01]  /*1930*/  UMOV UR23, 0x1 ;  /* 0x0000000100177882 */ /* 0x000fe20000000000 */
[----:B--2-4-:R-:W-:-:S10]  /*1940*/  UMOV UR25, URZ ;  /* 0x000000ff00197c82 */ /* 0x014fd40008000000 */
.L_x_40:
[----:B------:R-:W-:Y:S01]  /*1950*/  IMAD.U32 R4, RZ, RZ, UR48 ;  /* 0x00000030ff047e24 */ /* 0x000fe2000f8e00ff */
[----:B------:R-:W2:Y:S04]  /*1960*/  LDCU UR46, c[0x0][0x5c4] ;  /* 0x0000b880ff2e77ac */ /* 0x000ea80008000800 */
[-C--:B------:R-:W-:Y:S01]  /*1970*/  IABS R0, R4.reuse ;  /* 0x0000000400007213 */ /* 0x080fe20000000000 */
[----:B------:R-:W-:Y:S01]  /*1980*/  UMOV UR24, 0x400 ;  /* 0x0000040000187882 */ /* 0x000fe20000000000 */
[----:B------:R-:W-:Y:S01]  /*1990*/  IABS R4, R4 ;  /* 0x0000000400047213 */ /* 0x000fe20000000000 */
[----:B------:R-:W-:Y:S01]  /*19a0*/  UMOV UR15, URZ ;  /* 0x000000ff000f7c82 */ /* 0x000fe20008000000 */
[----:B------:R-:W-:Y:S01]  /*19b0*/  R2UR UR6, R0 ;  /* 0x00000000000672ca */ /* 0x000fe200000e0000 */
[----:B--2---:R-:W-:-:S12]  /*19c0*/  IMAD.U32 R3, RZ, RZ, UR46 ;  /* 0x0000002eff037e24 */ /* 0x004fd8000f8e00ff */
[----:B------:R-:W2:Y:S08]  /*19d0*/  I2F.RP R0, UR6 ;  /* 0x0000000600007d06 */ /* 0x000eb00008209400 */
[----:B--2---:R-:W2:Y:S02]  /*19e0*/  MUFU.RCP R0, R0 ;  /* 0x0000000000007308 */ /* 0x004ea40000001000 */
[----:B--2---:R-:W-:-:S06]  /*19f0*/  VIADD R0, R0, 0xffffffe ;  /* 0x0ffffffe00007836 */ /* 0x004fcc0000000000 */
[----:B------:R-:W2:Y:S02]  /*1a00*/  F2I.FTZ.U32.TRUNC.NTZ R0, R0 ;  /* 0x0000000000007305 */ /* 0x000ea4000021f000 */
[----:B--2---:R-:W-:Y:S02]  /*1a10*/  R2UR UR5, R0 ;  /* 0x00000000000572ca */ /* 0x004fe400000e0000 */
[----:B------:R-:W-:Y:S01]  /*1a20*/  IABS R0, R3 ;  /* 0x0000000300007213 */ /* 0x000fe20000000000 */
[----:B------:R-:W-:-:S03]  /*1a30*/  IMAD.U32 R3, RZ, RZ, UR26 ;  /* 0x0000001aff037e24 */ /* 0x000fc6000f8e00ff */
[----:B------:R-:W-:Y:S01]  /*1a40*/  R2UR UR8, R0 ;  /* 0x00000000000872ca */ /* 0x000fe200000e0000 */
[----:B------:R-:W-:Y:S01]  /*1a50*/  IMAD.MOV R0, RZ, RZ, -R4 ;  /* 0x000000ffff007224 */ /* 0x000fe200078e0a04 */
[----:B------:R-:W-:-:S04]  /*1a60*/  IABS R3, R3 ;  /* 0x0000000300037213 */ /* 0x000fc80000000000 */
[----:B------:R-:W-:Y:S01]  /*1a70*/  R2UR UR9, R3 ;  /* 0x00000000030972ca */ /* 0x000fe200000e0000 */
[----:B------:R-:W-:-:S04]  /*1a80*/  UIADD3 UR4, UPT, UPT, URZ, -UR5, URZ ;  /* 0x80000005ff047290 */ /* 0x000fc8000fffe0ff */
[----:B------:R-:W-:Y:S02]  /*1a90*/  UIMAD UR7, UR4, UR6, URZ ;  /* 0x00000006040772a4 */ /* 0x000fe4000f8e02ff */
[----:B------:R-:W2:Y:S01]  /*1aa0*/  I2F.RP R3, UR8 ;  /* 0x0000000800037d06 */ /* 0x000ea20008209400 */
[----:B------:R-:W-:Y:S02]  /*1ab0*/  UMOV UR4, URZ ;  /* 0x000000ff00047c82 */ /* 0x000fe40008000000 */
[----:B------:R-:W-:Y:S02]  /*1ac0*/  UIMAD.WIDE.U32 UR4, UR5, UR7, UR4 ;  /* 0x00000007050472a5 */ /* 0x000fe4000f8e0004 */
[----:B------:R-:W-:-:S05]  /*1ad0*/  R2UR UR7, R0 ;  /* 0x00000000000772ca */ /* 0x000fca00000e0000 */
[----:B------:R-:W-:Y:S02]  /*1ae0*/  UMOV UR4, UR5 ;  /* 0x0000000500047c82 */ /* 0x000fe40008000000 */
[----:B------:R-:W-:Y:S01]  /*1af0*/  UIMAD.WIDE.U32 UR4, UR4, UR9, URZ ;  /* 0x00000009040472a5 */ /* 0x000fe2000f8e00ff */
[----:B--2---:R-:W2:Y:S06]  /*1b00*/  MUFU.RCP R0, R3 ;  /* 0x0000000300007308 */ /* 0x004eac0000001000 */
[----:B------:R-:W-:Y:S02]  /*1b10*/  UMOV UR4, UR5 ;  /* 0x0000000500047c82 */ /* 0x000fe40008000000 */
[----:B------:R-:W-:-:S04]  /*1b20*/  UIMAD UR5, UR4, UR7, UR9 ;  /* 0x00000007040572a4 */ /* 0x000fc8000f8e0209 */
[----:B------:R-:W-:Y:S01]  /*1b30*/  UISETP.GT.U32.AND UP0, UPT, UR6, UR5, UPT ;  /* 0x000000050600728c */ /* 0x000fe2000bf04070 */
[----:B--2---:R-:W-:Y:S02]  /*1b40*/  VIADD R0, R0, 0xffffffe ;  /* 0x0ffffffe00007836 */ /* 0x004fe40000000000 */
[----:B------:R-:W-:-:S08]  /*1b50*/  IMAD.U32 R3, RZ, RZ, UR23 ;  /* 0x00000017ff037e24 */ /* 0x000fd0000f8e00ff */
[----:B------:R-:W-:Y:S01]  /*1b60*/  @!UP0 UIADD3 UR5, UPT, UPT, UR5, -UR6, URZ ;  /* 0x8000000605058290 */ /* 0x000fe2000fffe0ff */
[----:B------:R-:W2:Y:S01]  /*1b70*/  F2I.FTZ.U32.TRUNC.NTZ R0, R0 ;  /* 0x0000000000007305 */ /* 0x000ea2000021f000 */
[----:B------:R-:W-:Y:S01]  /*1b80*/  @!UP0 UIADD3 UR4, UPT, UPT, UR4, 0x1, URZ ;  /* 0x0000000104048890 */ /* 0x000fe2000fffe0ff */
[----:B------:R-:W-:Y:S01]  /*1b90*/  SHF.L.U32 R3, R3, 0x1f, RZ ;  /* 0x0000001f03037819 */ /* 0x000fe200000006ff */
[----:B------:R-:W-:Y:S01]  /*1ba0*/  UISETP.GE.U32.AND UP1, UPT, UR5, UR6, UPT ;  /* 0x000000060500728c */ /* 0x000fe2000bf26070 */
[----:B------:R-:W3:Y:S01]  /*1bb0*/  S2UR UR6, SR_CgaCtaId ;  /* 0x00000000000679c3 */ /* 0x000ee20000008800 */
[----:B------:R-:W-:-:S04]  /*1bc0*/  ULOP3.LUT UR5, UR26, UR48, URZ, 0x3c, !UPT ;  /* 0x000000301a057292 */ /* 0x000fc8000f8e3cff */
[----:B------:R-:W-:-:S05]  /*1bd0*/  UISETP.GE.AND UP0, UPT, UR5, URZ, UPT ;  /* 0x000000ff0500728c */ /* 0x000fca000bf06270 */
[----:B------:R-:W-:Y:S01]  /*1be0*/  @UP1 UIADD3 UR4, UPT, UPT, UR4, 0x1, URZ ;  /* 0x0000000104041890 */ /* 0x000fe2000fffe0ff */
[----:B--2---:R-:W-:Y:S01]  /*1bf0*/  R2UR UR7, R0 ;  /* 0x00000000000772ca */ /* 0x004fe200000e0000 */
[----:B------:R-:W-:-:S05]  /*1c00*/  UISETP.NE.AND UP1, UPT, UR48, URZ, UPT ;  /* 0x000000ff3000728c */ /* 0x000fca000bf25270 */
[----:B------:R-:W-:Y:S02]  /*1c10*/  UMOV UR5, UR4 ;  /* 0x0000000400057c82 */ /* 0x000fe40008000000 */
[----:B------:R-:W-:-:S04]  /*1c20*/  @!UP0 UIADD3 UR5, UPT, UPT, -UR5, URZ, URZ ;  /* 0x000000ff05058290 */ /* 0x000fc8000fffe1ff */
[----:B------:R-:W-:Y:S02]  /*1c30*/  @!UP1 ULOP3.LUT UR5, URZ, UR48, URZ, 0x33, !UPT ;  /* 0x00000030ff059292 */ /* 0x000fe4000f8e33ff */
[----:B---3--:R-:W-:Y:S02]  /*1c40*/  ULEA UR24, UR6, UR24, 0x18 ;  /* 0x0000001806187291 */ /* 0x008fe4000f8ec0ff */
[----:B------:R-:W-:Y:S02]  /*1c50*/  UIADD3 UR4, UPT, UPT, URZ, -UR7, URZ ;  /* 0x80000007ff047290 */ /* 0x000fe4000fffe0ff */
[----:B------:R-:W-:Y:S01]  /*1c60*/  IMAD.U32 R0, RZ, RZ, UR5 ;  /* 0x00000005ff007e24 */ /* 0x000fe2000f8e00ff */
[----:B------:R-:W-:Y:S02]  /*1c70*/  ULEA UR6, UR25, UR24, 0x3 ;  /* 0x0000001819067291 */ /* 0x000fe4000f8e18ff */
[----:B------:R-:W-:Y:S02]  /*1c80*/  UIMAD UR4, UR4, UR8, URZ ;  /* 0x00000008040472a4 */ /* 0x000fe4000f8e02ff */
[----:B------:R-:W-:-:S04]  /*1c90*/  IABS R0, R0 ;  /* 0x0000000000007213 */ /* 0x000fc80000000000 */
[----:B------:R-:W-:Y:S01]  /*1ca0*/  R2UR UR9, R0 ;  /* 0x00000000000972ca */ /* 0x000fe200000e0000 */
[----:B------:R2:W3:Y:S01]  /*1cb0*/  SYNCS.PHASECHK.TRANS64.TRYWAIT P0, [UR6+0xa0], R3 ;  /* 0x0000a003ff0075a7 */ /* 0x0004e20008001106 */
[----:B------:R-:W-:Y:S02]  /*1cc0*/  UMOV UR6, URZ ;  /* 0x000000ff00067c82 */ /* 0x000fe40008000000 */
[----:B------:R-:W-:-:S07]  /*1cd0*/  UIMAD.WIDE.U32 UR6, UR7, UR4, UR6 ;  /* 0x00000004070672a5 */ /* 0x000fce000f8e0006 */
[----:B------:R-:W-:Y:S02]  /*1ce0*/  UMOV UR6, UR7 ;  /* 0x0000000700067c82 */ /* 0x000fe40008000000 */
[----:B------:R-:W-:-:S07]  /*1cf0*/  UIMAD.WIDE.U32 UR6, UR6, UR9, URZ ;  /* 0x00000009060672a5 */ /* 0x000fce000f8e00ff */
[----:B------:R-:W-:Y:S02]  /*1d00*/  UMOV UR4, UR7 ;  /* 0x0000000700047c82 */ /* 0x000fe40008000000 */
[----:B------:R-:W-:-:S04]  /*1d10*/  UIADD3 UR6, UPT, UPT, -UR4, URZ, URZ ;  /* 0x000000ff04067290 */ /* 0x000fc8000fffe1ff */
[----:B------:R-:W-:-:S04]  /*1d20*/  UIMAD UR6, UR8, UR6, UR9 ;  /* 0x00000006080672a4 */ /* 0x000fc8000f8e0209 */
[----:B------:R-:W-:-:S11]  /*1d30*/  UISETP.GT.U32.AND UP0, UPT, UR8, UR6, UPT ;  /* 0x000000060800728c */ /* 0x000fd6000bf04070 */
[----:B------:R-:W-:Y:S02]  /*1d40*/  @!UP0 UIADD3 UR6, UPT, UPT, UR6, -UR8, URZ ;  /* 0x8000000806068290 */ /* 0x000fe4000fffe0ff */
[----:B------:R-:W-:Y:S02]  /*1d50*/  @!UP0 UIADD3 UR4, UPT, UPT, UR4, 0x1, URZ ;  /* 0x0000000104048890 */ /* 0x000fe4000fffe0ff */
[----:B------:R-:W-:Y:S02]  /*1d60*/  UISETP.GE.U32.AND UP1, UPT, UR6, UR8, UPT ;  /* 0x000000080600728c */ /* 0x000fe4000bf26070 */
[----:B------:R-:W-:-:S04]  /*1d70*/  ULOP3.LUT UR6, UR5, UR46, URZ, 0x3c, !UPT ;  /* 0x0000002e05067292 */ /* 0x000fc8000f8e3cff */
[----:B------:R-:W-:Y:S02]  /*1d80*/  UISETP.GE.AND UP0, UPT, UR6, URZ, UPT ;  /* 0x000000ff0600728c */ /* 0x000fe4000bf06270 */
[----:B------:R-:W-:-:S03]  /*1d90*/  ULEA.HI UR6, UR47, UR47, URZ, 0x1 ;  /* 0x0000002f2f067291 */ /* 0x000fc6000f8f08ff */
[----:B------:R-:W-:Y:S02]  /*1da0*/  @UP1 UIADD3 UR4, UPT, UPT, UR4, 0x1, URZ ;  /* 0x0000000104041890 */ /* 0x000fe4000fffe0ff */
[----:B------:R-:W-:Y:S02]  /*1db0*/  UISETP.NE.AND UP1, UPT, UR46, URZ, UPT ;  /* 0x000000ff2e00728c */ /* 0x000fe4000bf25270 */
[----:B------:R-:W-:-:S03]  /*1dc0*/  USHF.L.U32 UR6, UR6, 0x7, URZ ;  /* 0x0000000706067899 */ /* 0x000fc600080006ff */
[----:B------:R-:W-:Y:S01]  /*1dd0*/  UMOV UR36, UR4 ;  /* 0x0000000400247c82 */ /* 0x000fe20008000000 */
[----:B------:R-:W-:Y:S02]  /*1de0*/  UIADD3 UR4, UPT, UPT, -UR5, URZ, URZ ;  /* 0x000000ff05047290 */ /* 0x000fe4000fffe1ff */
[----:B------:R-:W-:Y:S02]  /*1df0*/  @!UP0 UIADD3 UR36, UPT, UPT, -UR36, URZ, URZ ;  /* 0x000000ff24248290 */ /* 0x000fe4000fffe1ff */
[----:B------:R-:W-:Y:S02]  /*1e00*/  UISETP.GE.U32.AND UP0, UPT, UR55, 0x7f, UPT ;  /* 0x0000007f3700788c */ /* 0x000fe4000bf06070 */
[----:B------:R-:W-:Y:S02]  /*1e10*/  @!UP1 ULOP3.LUT UR36, URZ, UR46, URZ, 0x33, !UPT ;  /* 0x0000002eff249292 */ /* 0x000fe4000f8e33ff */
[----:B------:R-:W-:Y:S02]  /*1e20*/  ULOP3.LUT UR34, UR6, 0xffffff00, URZ, 0xc0, !UPT ;  /* 0xffffff0006227892 */ /* 0x000fe4000f8ec0ff */
[----:B------:R-:W-:-:S02]  /*1e30*/  UIMAD UR4, UR48, UR4, UR26 ;  /* 0x00000004300472a4 */ /* 0x000fc4000f8e021a */
[----:B------:R-:W-:Y:S02]  /*1e40*/  UIADD3 UR6, UPT, UPT, -UR36, URZ, URZ ;  /* 0x000000ff24067290 */ /* 0x000fe4000fffe1ff */
[----:B------:R-:W-:Y:S02]  /*1e50*/  ULOP3.LUT UR34, UR34, 0x80, UR56, 0xf8, !UPT ;  /* 0x0000008022227892 */ /* 0x000fe4000f8ef838 */
[----:B------:R-:W-:Y:S02]  /*1e60*/  ULEA UR10, UR4, UR54, 0x6 ;  /* 0x00000036040a7291 */ /* 0x000fe4000f8e30ff */
[----:B------:R-:W-:Y:S01]  /*1e70*/  UIMAD UR46, UR46, UR6, UR5 ;  /* 0x000000062e2e72a4 */ /* 0x000fe2000f8e0205 */
[----:B--2---:R-:W-:Y:S11]  /*1e80*/  BRA.U !UP0, `(.L_x_23) ;  /* 0x0000000508287547 */ /* 0x004ff6000b800000 */
[----:B------:R-:W2:Y:S01]  /*1e90*/  LDCU.64 UR12, c[0x0][0x5b0] ;  /* 0x0000b600ff0c77ac */ /* 0x000ea20008000a00 */
[----:B------:R-:W2:Y:S01]  /*1ea0*/  LDCU.64 UR8, c[0x0][0x5d8] ;  /* 0x0000bb00ff0877ac */ /* 0x000ea20008000a00 */
[----:B------:R-:W4:Y:S01]  /*1eb0*/  LDCU UR19, c[0x0][0x598] ;  /* 0x0000b300ff1377ac */ /* 0x000f220008000800 */
[----:B------:R-:W1:Y:S01]  /*1ec0*/  LDCU UR18, c[0x0][0x58c] ;  /* 0x0000b180ff1277ac */ /* 0x000e620008000800 */
[----:B------:R-:W1:Y:S01]  /*1ed0*/  LDCU UR21, c[0x0][0x59c] ;  /* 0x0000b380ff1577ac */ /* 0x000e620008000800 */
[----:B------:R-:W1:Y:S01]  /*1ee0*/  LDCU UR20, c[0x0][0x5a0] ;  /* 0x0000b400ff1477ac */ /* 0x000e620008000800 */
[----:B------:R-:W1:Y:S01]  /*1ef0*/  LDCU.64 UR16, c[0x0][0x590] ;  /* 0x0000b200ff1077ac */ /* 0x000e620008000a00 */
[----:B------:R-:W1:Y:S01]  /*1f00*/  LDCU.64 UR6, c[0x0][0x5b8] ;  /* 0x0000b700ff0677ac */ /* 0x000e620008000a00 */
[----:B------:R-:W1:Y:S01]  /*1f10*/  LDCU.64 UR4, c[0x0][0x5d0] ;  /* 0x0000ba00ff0477ac */ /* 0x000e620008000a00 */
[----:B--2---:R-:W-:Y:S02]  /*1f20*/  UIMAD UR31, UR46, UR12, UR8 ;  /* 0x0000000c2e1f72a4 */ /* 0x004fe4000f8e0208 */
[----:B------:R-:W-:Y:S01]  /*1f30*/  UIMAD UR30, UR36, UR13, UR9 ;  /* 0x0000000d241e72a4 */ /* 0x000fe2000f8e0209 */
[----:B------:R-:W-:Y:S01]  /*1f40*/  UMOV UR14, URZ ;  /* 0x000000ff000e7c82 */ /* 0x000fe20008000000 */
[----:B----4-:R-:W-:-:S10]  /*1f50*/  UMOV UR22, UR25 ;  /* 0x0000001900167c82 */ /* 0x010fd40008000000 */
.L_x_29:
[----:B---3--:R-:W-:Y:S01]  /*1f60*/  @!P3 MOV R3, 0x5000 ;  /* 0x000050000003b802 */ /* 0x008fe20000000f00 */
[----:B------:R-:W-:Y:S01]  /*1f70*/  ULEA UR11, UR22, UR24, 0x3 ;  /* 0x00000018160b7291 */ /* 0x000fe2000f8e18ff */
[----:B---34-:R-:W-:Y:S11]  /*1f80*/  @P0 BRA `(.L_x_24) ;  /* 0x0000000000100947 */ /* 0x018ff60003800000 */
[----:B------:R-:W-:Y:S04]  /*1f90*/  MOV R4, UR23 ;  /* 0x0000001700047c02 */ /* 0x000fe80008000f00 */
[----:B------:R-:W-:Y:S04]  /*1fa0*/  SHF.L.U32 R4, R4, 0x1f, RZ ;  /* 0x0000001f04047819 */ /* 0x000fe800000006ff */
[----:B------:R-:W2:Y:S02]  /*1fb0*/  SYNCS.PHASECHK.TRANS64.TRYWAIT P0, [UR11+0xa0], R4 ;  /* 0x0000a004ff0075a7 */ /* 0x000ea4000800110b */
[----:B--2---:R-:W-:Y:S05]  /*1fc0*/  @!P0 BRA `(.L_x_25) ;  /* 0x0000006800bc8947 */ /* 0x004fea0003800000 */
.L_x_24:
[----:B------:R3:W-:Y:S01]  /*1fd0*/  @!P3 SYNCS.ARRIVE.TRANS64 RZ, [UR11], R3 ;  /* 0x00000003ffffb9a7 */ /* 0x0007e2000800000b */
[----:B------:R-:W-:Y:S04]  /*1fe0*/  ULOP3.LUT UR8, UR38, 0x2, URZ, 0xfc, !UPT ;  /* 0x0000000226087892 */ /* 0x000fe8000f8efcff */
[----:B------:R-:W-:Y:S09]  /*1ff0*/  UISETP.NE.AND UP0, UPT, UR8, 0x2, UPT ;  /* 0x000000020800788c */ /* 0x000ff2000bf05270 */
[----:B------:R-:W-:Y:S05]  /*2000*/  BRA.U UP0, `(.L_x_26) ;  /* 0x0000000100047547 */ /* 0x000fea000b800000 */
[----:B-1----:R-:W-:Y:S05]  /*2010*/  BPT.TRAP 0x1 ;  /* 0x000000040000795c */ /* 0x002fea0000300000 */
.L_x_26:
[----:B------:R-:W-:Y:S04]  /*2020*/  BSSY.RECONVERGENT B0, `(.L_x_27) ;  /* 0x0000003000007945 */ /* 0x000fe80003800200 */
[----:B------:R-:W-:Y:S05]  /*2030*/  @P2 BRA `(.L_x_28) ;  /* 0x0000000000042947 */ /* 0x000fea0003800000 */
[----:B-1----:R-:W-:Y:S05]  /*2040*/  BPT.TRAP 0x1 ;  /* 0x000000040000795c */ /* 0x002fea0000300000 */
.L_x_28:
[----:B-1----:R-:W-:Y:S05]  /*2050*/  BSYNC.RECONVERGENT B0 ;  /* 0x0000000000007941 */ /* 0x002fea0003800200 */
.L_x_27:
[----:B------:R-:W-:Y:S02]  /*2060*/  UIADD3 UR8, UPT, UPT, UR22, 0x1, URZ ;  /* 0x0000000116087890 */ /* 0x000fe4000fffe0ff */
[----:B------:R-:W-:Y:S02]  /*2070*/  USHF.L.U32 UR35, UR14, 0x6, URZ ;  /* 0x000000060e237899 */ /* 0x000fe400080006ff */
[----:B------:R-:W-:Y:S02]  /*2080*/  UISETP.NE.AND UP0, UPT, UR8, 0x14, UPT ;  /* 0x000000140800788c */ /* 0x000fe4000bf05270 */
[----:B------:R-:W-:Y:S02]  /*2090*/  UISETP.NE.AND UP2, UPT, UR19, 0x1, UPT ;  /* 0x000000011300788c */ /* 0x000fe4000bf45270 */
[----:B------:R-:W-:Y:S02]  /*20a0*/  USEL UR9, URZ, 0x1, UP0 ;  /* 0x00000001ff097887 */ /* 0x000fe40008000000 */
[----:B------:R-:W-:Y:S02]  /*20b0*/  USEL UR25, UR8, URZ, UP0 ;  /* 0x000000ff08197287 */ /* 0x000fe40008000000 */
[----:B------:R-:W-:Y:S02]  /*20c0*/  ULOP3.LUT UR23, UR23, UR9, URZ, 0x3c, !UPT ;  /* 0x0000000917177292 */ /* 0x000fe4000f8e3cff */
[----:B------:R-:W-:Y:S02]  /*20d0*/  ULEA UR8, UR25, UR24, 0x3 ;  /* 0x0000001819087291 */ /* 0x000fe4000f8e18ff */
[----:B------:R-:W-:Y:S02]  /*20e0*/  UISETP.NE.AND UP0, UPT, UR18, 0x1, UPT ;  /* 0x000000011200788c */ /* 0x000fe4000bf05270 */
[----:B------:R-:W-:Y:S01]  /*20f0*/  UIADD3 UR28, UP1, UPT, UR42, 0x80, URZ ;  /* 0x000000802a1c7890 */ /* 0x000fe2000ff3e0ff */
[----:B--2---:R-:W-:Y:S01]  /*2100*/  MOV R0, UR23 ;  /* 0x0000001700007c02 */ /* 0x004fe20008000f00 */
[----:B------:R-:W-:Y:S02]  /*2110*/  ULEA UR15, UR22, UR24, 0xd ;  /* 0x00000018160f7291 */ /* 0x000fe4000f8e68ff */
[----:B------:R-:W-:Y:S01]  /*2120*/  ULOP3.LUT UR33, UR11, 0xfefffff8, URZ, 0xc0, !UPT ;  /* 0xfefffff80b217892 */ /* 0x000fe2000f8ec0ff */
[----:B------:R-:W-:Y:S01]  /*2130*/  SHF.L.U32 R0, R0, 0x1f, RZ ;  /* 0x0000001f00007819 */ /* 0x000fe200000006ff */
[----:B------:R-:W-:Y:S02]  /*2140*/  UIADD3.X UR29, UPT, UPT, URZ, UR43, URZ, UP1, !UPT ;  /* 0x0000002bff1d7290 */ /* 0x000fe40008ffe4ff */
[----:B------:R-:W-:Y:S01]  /*2150*/  UIADD3 UR32, UPT, UPT, UR15, 0x4400, URZ ;  /* 0x000044000f207890 */ /* 0x000fe2000fffe0ff */
[----:B------:R2:W4:Y:S01]  /*2160*/  SYNCS.PHASECHK.TRANS64.TRYWAIT P0, [UR8+0xa0], R0 ;  /* 0x0000a000ff0075a7 */ /* 0x0005220008001108 */
[----:B------:R-:W-:Y:S02]  /*2170*/  UIMAD.WIDE.U32 UR8, UR35, UR16, URZ ;  /* 0x00000010230872a5 */ /* 0x000fe4000f8e00ff */
[----:B------:R-:W-:Y:S02]  /*2180*/  ULEA UR27, UR22, UR24, 0xb ;  /* 0x00000018161b7291 */ /* 0x000fe4000f8e58ff */
[----:B------:R-:W-:Y:S02]  /*2190*/  USHF.R.U32.HI UR9, URZ, UR17, UR9 ;  /* 0x00000011ff097299 */ /* 0x000fe40008011609 */
[----:B------:R-:W-:Y:S02]  /*21a0*/  UPRMT UR22, UR31, 0x40, UR30 ;  /* 0x000000401f167896 */ /* 0x000fe4000800001e */
[----:B------:R-:W-:Y:S02]  /*21b0*/  USEL UR9, UR35, UR9, !UP0 ;  /* 0x0000000923097287 */ /* 0x000fe4000c000000 */
[----:B------:R-:W-:Y:S02]  /*21c0*/  UIADD3 UR26, UP0, UPT, UR42, 0x180, URZ ;  /* 0x000001802a1a7890 */ /* 0x000fe4000ff1e0ff */
[----:B------:R-:W-:Y:S02]  /*21d0*/  UIMAD.WIDE.U32 UR12, UR9, UR21, URZ ;  /* 0x00000015090c72a5 */ /* 0x000fe4000f8e00ff */
[----:B------:R-:W-:Y:S02]  /*21e0*/  UIADD3 UR11, UPT, UPT, -UR9, URZ, URZ ;  /* 0x000000ff090b7290 */ /* 0x000fe4000fffe1ff */
[----:B------:R-:W-:Y:S02]  /*21f0*/  USHF.R.U32.HI UR13, URZ, UR20, UR13 ;  /* 0x00000014ff0d7299 */ /* 0x000fe4000801160d */
[----:B------:R-:W-:Y:S02]  /*2200*/  UIMAD UR11, UR18, UR11, UR35 ;  /* 0x0000000b120b72a4 */ /* 0x000fe4000f8e0223 */
[----:B------:R-:W-:Y:S02]  /*2210*/  USEL UR13, UR9, UR13, !UP2 ;  /* 0x0000000d090d7287 */ /* 0x000fe4000d000000 */
[----:B------:R-:W-:Y:S02]  /*2220*/  UIMAD UR11, UR11, UR6, UR4 ;  /* 0x000000060b0b72a4 */ /* 0x000fe4000f8e0204 */
[----:B------:R-:W-:Y:S02]  /*2230*/  UIADD3 UR8, UPT, UPT, -UR13, URZ, URZ ;  /* 0x000000ff0d087290 */ /* 0x000fe4000fffe1ff */
[----:B------:R-:W-:Y:S02]  /*2240*/  UPRMT UR15, UR22, 0x5410, URZ ;  /* 0x00005410160f7896 */ /* 0x000fe400080000ff */
[----:B------:R-:W-:Y:S02]  /*2250*/  UIMAD UR9, UR19, UR8, UR9 ;  /* 0x00000008130972a4 */ /* 0x000fe4000f8e0209 */
[----:B------:R-:W-:Y:S01]  /*2260*/  UIADD3 UR8, UPT, UPT, UR27, 0x2c400, URZ ;  /* 0x0002c4001b087890 */ /* 0x000fe2000fffe0ff */
[----:B------:R-:W-:Y:S01]  /*2270*/  UMOV UR40, 0x0 ;  /* 0x0000000000287882 */ /* 0x000fe20000000000 */
[----:B------:R-:W-:Y:S01]  /*2280*/  UMOV UR41, 0x10000000 ;  /* 0x1000000000297882 */ /* 0x000fe20000000000 */
[----:B------:R-:W-:Y:S01]  /*2290*/  UIMAD UR12, UR9, UR7, UR5 ;  /* 0x00000007090c72a4 */ /* 0x000fe2000f8e0205 */
[----:B------:R-:W-:Y:S01]  /*22a0*/  UTMALDG.2D.2CTA [UR32], [UR28], desc[UR40] ;  /* 0x000028201c0075b4 */ /* 0x000fe20008209000 */
[----:B------:R-:W-:Y:S01]  /*22b0*/  UIADD3.X UR27, UPT, UPT, URZ, UR43, URZ, UP0, !UPT ;  /* 0x0000002bff1b7290 */ /* 0x000fe200087fe4ff */
[----:B------:R-:W-:Y:S01]  /*22c0*/  UMOV UR9, UR33 ;  /* 0x0000002100097c82 */ /* 0x000fe20008000000 */
[----:B------:R-:W-:Y:S01]  /*22d0*/  UIADD3 UR14, UPT, UPT, UR14, 0x1, URZ ;  /* 0x000000010e0e7890 */ /* 0x000fe2000fffe0ff */
[----:B------:R-:W-:Y:S03]  /*22e0*/  UMOV UR22, UR25 ;  /* 0x0000001900167c82 */ /* 0x000fe60008000000 */
[----:B------:R-:W-:Y:S03]  /*22f0*/  UISETP.NE.AND UP0, UPT, UR14, UR37, UPT ;  /* 0x000000250e00728c */ /* 0x000fe6000bf05270 */
[----:B------:R1:W-:Y:S02]  /*2300*/  UTMALDG.4D.IM2COL.2CTA [UR8], [UR26], UR15, desc[UR40] ;  /* 0x000028081a0073b4 */ /* 0x0003e4000825900f */
[----:B-1----:R-:W-:Y:S04]  /*2310*/  UMOV UR15, UR37 ;  /* 0x00000025000f7c82 */ /* 0x002fe80008000000 */
[----:B--2---:R-:W-:Y:S05]  /*2320*/  BRA.U UP0, `(.L_x_29) ;  /* 0xfffffffd000c7547 */ /* 0x004fea000b83ffff */
.L_x_23:
[----:B------:R-:W-:Y:S01]  /*2330*/  ULEA UR4, UR25, UR24, 0x3 ;  /* 0x0000001819047291 */ /* 0x000fe2000f8e18ff */
[----:B------:R-:W-:Y:S01]  /*2340*/  MOV R0, UR23 ;  /* 0x0000001700007c02 */ /* 0x000fe20008000f00 */
[----:B------:R-:W-:Y:S01]  /*2350*/  @!P1 SYNCS.ARRIVE.TRANS64.A1T0 RZ, [UR24+0x158], RZ ;  /* 0x000158ffffff99a7 */ /* 0x000fe20008100018 */
[----:B------:R-:W-:Y:S02]  /*2360*/  UISETP.GT.AND UP0, UPT, UR52, UR51, UPT ;  /* 0x000000333400728c */ /* 0x000fe4000bf04270 */
[----:B------:R-:W-:-:S04]  /*2370*/  SHF.L.U32 R0, R0, 0x1f, RZ ;  /* 0x0000001f00007819 */ /* 0x000fc800000006ff */
[----:B---34-:R2:W3:Y:S03]  /*2380*/  SYNCS.PHASECHK.TRANS64.TRYWAIT P0, [UR4+0xa0], R0 ;  /* 0x0000a000ff0075a7 */ /* 0x0184e60008001104 */
[----:B------:R-:W-:Y:S05]  /*2390*/  BRA.U !UP0, `(.L_x_30) ;  /* 0x0000000508247547 */ /* 0x000fea000b800000 */
[----:B------:R-:W4:Y:S01]  /*23a0*/  LDCU.64 UR12, c[0x0][0x5b0] ;  /* 0x0000b600ff0c77ac */ /* 0x000f220008000a00 */
[----:B------:R-:W4:Y:S01]  /*23b0*/  LDCU.64 UR8, c[0x0][0x5d8] ;  /* 0x0000bb00ff0877ac */ /* 0x000f220008000a00 */
[----:B------:R-:W1:Y:S01]  /*23c0*/  LDCU UR18, c[0x0][0x598] ;  /* 0x0000b300ff1277ac */ /* 0x000e620008000800 */
[----:B------:R-:W1:Y:S01]  /*23d0*/  LDCU UR14, c[0x0][0x58c] ;  /* 0x0000b180ff0e77ac */ /* 0x000e620008000800 */
[----:B------:R-:W1:Y:S01]  /*23e0*/  LDCU UR20, c[0x0][0x59c] ;  /* 0x0000b380ff1477ac */ /* 0x000e620008000800 */
[----:B------:R-:W1:Y:S01]  /*23f0*/  LDCU UR19, c[0x0][0x5a0] ;  /* 0x0000b400ff1377ac */ /* 0x000e620008000800 */
[----:B----4-:R-:W-:Y:S01]  /*2400*/  UIMAD UR30, UR36, UR13, UR9 ;  /* 0x0000000d241e72a4 */ /* 0x010fe2000f8e0209 */
[----:B------:R-:W4:Y:S01]  /*2410*/  LDCU.64 UR16, c[0x0][0x590] ;  /* 0x0000b200ff1077ac */ /* 0x000f220008000a00 */
[----:B------:R-:W1:Y:S01]  /*2420*/  LDCU.64 UR6, c[0x0][0x5b8] ;  /* 0x0000b700ff0677ac */ /* 0x000e620008000a00 */
[----:B------:R-:W1:Y:S01]  /*2430*/  LDCU.64 UR4, c[0x0][0x5d0] ;  /* 0x0000ba00ff0477ac */ /* 0x000e620008000a00 */
[----:B------:R-:W-:-:S02]  /*2440*/  UIMAD UR31, UR46, UR12, UR8 ;  /* 0x0000000c2e1f72a4 */ /* 0x000fc4000f8e0208 */
[----:B------:R-:W-:Y:S01]  /*2450*/  UIADD3 UR36, UPT, UPT, UR53, UR15, URZ ;  /* 0x0000000f35247290 */ /* 0x000fe2000fffe0ff */
[----:B------:R-:W-:-:S11]  /*2460*/  UMOV UR11, UR25 ;  /* 0x00000019000b7c82 */ /* 0x000fd60008000000 */
.L_x_36:
[----:B---3--:R-:W-:Y:S01]  /*2470*/  @!P3 MOV R3, 0x5000 ;  /* 0x000050000003b802 */ /* 0x008fe20000000f00 */
[----:B------:R-:W-:Y:S01]  /*2480*/  ULEA UR21, UR11, UR24, 0x3 ;  /* 0x000000180b157291 */ /* 0x000fe2000f8e18ff */
[----:B--23--:R-:W-:Y:S11]  /*2490*/  @P0 BRA `(.L_x_31) ;  /* 0x0000000000100947 */ /* 0x00cff60003800000 */
[----:B------:R-:W-:Y:S04]  /*24a0*/  MOV R4, UR23 ;  /* 0x0000001700047c02 */ /* 0x000fe80008000f00 */
[----:B------:R-:W-:Y:S04]  /*24b0*/  SHF.L.U32 R4, R4, 0x1f, RZ ;  /* 0x0000001f04047819 */ /* 0x000fe800000006ff */
[----:B------:R-:W3:Y:S02]  /*24c0*/  SYNCS.PHASECHK.TRANS64.TRYWAIT P0, [UR21+0xa0], R4 ;  /* 0x0000a004ff0075a7 */ /* 0x000ee40008001115 */
[----:B---3--:R-:W-:Y:S05]  /*24d0*/  @!P0 BRA `(.L_x_32) ;  /* 0x0000006400908947 */ /* 0x008fea0003800000 */
.L_x_31:
[----:B------:R3:W-:Y:S01]  /*24e0*/  @!P3 SYNCS.ARRIVE.TRANS64 RZ, [UR21], R3 ;  /* 0x00000003ffffb9a7 */ /* 0x0007e20008000015 */
[----:B------:R-:W-:Y:S04]  /*24f0*/  ULOP3.LUT UR8, UR38, 0x2, URZ, 0xfc, !UPT ;  /* 0x0000000226087892 */ /* 0x000fe8000f8efcff */
[----:B------:R-:W-:Y:S09]  /*2500*/  UISETP.NE.AND UP0, UPT, UR8, 0x2, UPT ;  /* 0x000000020800788c */ /* 0x000ff2000bf05270 */
[----:B------:R-:W-:Y:S05]  /*2510*/  BRA.U UP0, `(.L_x_33) ;  /* 0x0000000100047547 */ /* 0x000fea000b800000 */
[----:B-1--4-:R-:W-:Y:S05]  /*2520*/  BPT.TRAP 0x1 ;  /* 0x000000040000795c */ /* 0x012fea0000300000 */
.L_x_33:
[----:B------:R-:W-:Y:S04]  /*2530*/  BSSY.RECONVERGENT B0, `(.L_x_34) ;  /* 0x0000003000007945 */ /* 0x000fe80003800200 */
[----:B------:R-:W-:Y:S05]  /*2540*/  @P2 BRA `(.L_x_35) ;  /* 0x0000000000042947 */ /* 0x000fea0003800000 */
[----:B-1--4-:R-:W-:Y:S05]  /*2550*/  BPT.TRAP 0x1 ;  /* 0x000000040000795c */ /* 0x012fea0000300000 */
.L_x_35:
[----:B-1--4-:R-:W-:Y:S05]  /*2560*/  BSYNC.RECONVERGENT B0 ;  /* 0x0000000000007941 */ /* 0x012fea0003800200 */
.L_x_34:
        /* <DEDUP_REMOVED lines=12> */
[----:B------:R-:W-:Y:S01]  /*2630*/  ULEA UR22, UR11, UR24, 0xb ;  /* 0x000000180b167291 */ /* 0x000fe2000f8e58ff */
[----:B------:R-:W-:Y:S01]  /*2640*/  SHF.L.U32 R0, R0, 0x1f, RZ ;  /* 0x0000001f00007819 */ /* 0x000fe200000006ff */
[----:B------:R-:W-:Y:S02]  /*2650*/  ULOP3.LUT UR33, UR21, 0xfefffff8, URZ, 0xc0, !UPT ;  /* 0xfefffff815217892 */ /* 0x000fe4000f8ec0ff */
[----:B------:R-:W-:Y:S01]  /*2660*/  UIADD3.X UR29, UPT, UPT, URZ, UR43, URZ, UP1, !UPT ;  /* 0x0000002bff1d7290 */ /* 0x000fe20008ffe4ff */
[----:B------:R1:W2:Y:S01]  /*2670*/  SYNCS.PHASECHK.TRANS64.TRYWAIT P0, [UR8+0xa0], R0 ;  /* 0x0000a000ff0075a7 */ /* 0x0002a20008001108 */
[----:B------:R-:W-:Y:S02]  /*2680*/  UIMAD.WIDE.U32 UR8, UR35, UR16, URZ ;  /* 0x00000010230872a5 */ /* 0x000fe4000f8e00ff */
[----:B------:R-:W-:Y:S02]  /*2690*/  UIADD3 UR32, UPT, UPT, UR32, 0x4400, URZ ;  /* 0x0000440020207890 */ /* 0x000fe4000fffe0ff */
        /* <DEDUP_REMOVED lines=11> */
[----:B------:R-:W-:Y:S02]  /*2750*/  UIADD3.X UR27, UPT, UPT, URZ, UR43, URZ, UP0, !UPT ;  /* 0x0000002bff1b7290 */ /* 0x000fe400087fe4ff */
[----:B------:R-:W-:Y:S01]  /*2760*/  UIMAD UR9, UR18, UR8, UR9 ;  /* 0x00000008120972a4 */ /* 0x000fe2000f8e0209 */
[----:B------:R-:W-:Y:S01]  /*2770*/  UMOV UR40, 0x0 ;  /* 0x0000000000287882 */ /* 0x000fe20000000000 */
[----:B------:R-:W-:Y:S01]  /*2780*/  UMOV UR41, 0x10000000 ;  /* 0x1000000000297882 */ /* 0x000fe20000000000 */
[----:B------:R-:W-:Y:S01]  /*2790*/  UIADD3 UR8, UPT, UPT, UR22, 0x2c400, URZ ;  /* 0x0002c40016087890 */ /* 0x000fe2000fffe0ff */
[----:B------:R-:W-:Y:S01]  /*27a0*/  UTMALDG.2D.2CTA [UR32], [UR28], desc[UR40] ;  /* 0x000028201c0075b4 */ /* 0x000fe20008209000 */
[----:B------:R-:W-:Y:S02]  /*27b0*/  UIMAD UR12, UR9, UR7, UR5 ;  /* 0x00000007090c72a4 */ /* 0x000fe4000f8e0205 */
[----:B------:R-:W-:Y:S01]  /*27c0*/  UPRMT UR21, UR21, 0x5410, URZ ;  /* 0x0000541015157896 */ /* 0x000fe200080000ff */
[----:B------:R-:W-:Y:S01]  /*27d0*/  UMOV UR9, UR33 ;  /* 0x0000002100097c82 */ /* 0x000fe20008000000 */
[----:B------:R-:W-:Y:S04]  /*27e0*/  UIADD3 UR15, UPT, UPT, UR15, 0x1, URZ ;  /* 0x000000010f0f7890 */ /* 0x000fe8000fffe0ff */
[----:B------:R-:W-:Y:S03]  /*27f0*/  UISETP.NE.AND UP0, UPT, UR15, UR36, UPT ;  /* 0x000000240f00728c */ /* 0x000fe6000bf05270 */
[----:B------:R4:W-:Y:S02]  /*2800*/  UTMALDG.4D.IM2COL.2CTA [UR8], [UR26], UR21, desc[UR40] ;  /* 0x000028081a0073b4 */ /* 0x0009e40008259015 */
[----:B----4-:R-:W-:Y:S04]  /*2810*/  UMOV UR11, UR25 ;  /* 0x00000019000b7c82 */ /* 0x010fe80008000000 */
[----:B-1----:R-:W-:Y:S05]  /*2820*/  BRA.U UP0, `(.L_x_36) ;  /* 0xfffffffd00107547 */ /* 0x002fea000b83ffff */
.L_x_30:
[----:B---3--:R-:W-:Y:S01]  /*2830*/  SHF.L.U32 R3, R2, 0x1f, RZ ;  /* 0x0000001f02037819 */ /* 0x008fe200000006ff */
[----:B------:R-:W-:-:S03]  /*2840*/  NOP ;  /* 0x0000000000007918 */ /* 0x000fc60000000000 */
[----:B--2---:R-:W2:Y:S02]  /*2850*/  SYNCS.PHASECHK.TRANS64.TRYWAIT P0, [UR24+0x160], R3 ;  /* 0x00016003ff0075a7 */ /* 0x004ea40008001118 */
[----:B--2---:R-:W-:Y:S05]  /*2860*/  @!P0 BRA `(.L_x_37) ;  /* 0x0000006000c48947 */ /* 0x004fea0003800000 */
.L_x_128:
[----:B------:R-:W3:Y:S01]  /*2870*/  LDS.128 R4, [UR24+0x1a0] ;  /* 0x0001a018ff047984 */ /* 0x000ee20008000c00 */
[----:B------:R-:W-:Y:S02]  /*2880*/  UIADD3 UR4, UPT, UPT, UR24, 0x168, URZ ;  /* 0x0000016818047890 */ /* 0x000fe4000fffe0ff */
[----:B------:R-:W-:Y:S01]  /*2890*/  UISETP.GE.AND UP0, UPT, UR39, 0x1, UPT ;  /* 0x000000012700788c */ /* 0x000fe2000bf06270 */
[----:B------:R-:W-:Y:S01]  /*28a0*/  @!PT LDS RZ, [RZ] ;  /* 0x00000000fffff984 */ /* 0x000fe20000000800 */
[----:B------:R-:W-:Y:S01]  /*28b0*/  @!PT LDS RZ, [RZ] ;  /* 0x00000000fffff984 */ /* 0x000fe20000000800 */
[----:B------:R-:W-:Y:S01]  /*28c0*/  @!PT LDS RZ, [RZ] ;  /* 0x00000000fffff984 */ /* 0x000fe20000000800 */
[----:B------:R-:W-:Y:S01]  /*28d0*/  @!PT LDS RZ, [RZ] ;  /* 0x00000000fffff984 */ /* 0x000fe20000000800 */
[----:B------:R4:W-:Y:S06]  /*28e0*/  MEMBAR.ALL.CTA ;  /* 0x0000000000007992 */ /* 0x0009ec0000008000 */
[----:B----4-:R-:W4:Y:S01]  /*28f0*/  FENCE.VIEW.ASYNC.S ;  /* 0x00000000000073c6 */ /* 0x010f220000000000 */
[----:B------:R-:W-:-:S09]  /*2900*/  UPRMT UR4, URZ, 0x654, UR4 ;  /* 0x00000654ff047896 */ /* 0x000fd20008000004 */
[----:B----4-:R-:W-:Y:S01]  /*2910*/  SYNCS.ARRIVE.TRANS64.RED.A1T0 RZ, [UR4], RZ ;  /* 0x000000ffffff79a7 */ /* 0x010fe20008100404 */
[----:B---3--:R-:W-:-:S13]  /*2920*/  LOP3.LUT P0, RZ, R6, 0x1, RZ, 0xc0, !PT ;  /* 0x0000000106ff7812 */ /* 0x008fda000780c0ff */
[----:B------:R-:W-:Y:S01]  /*2930*/  VOTEU.ANY UP1, P0 ;  /* 0x0000000000ff7886 */ /* 0x000fe20000020100 */
[----:B------:R-:W-:-:S13]  /*2940*/  PLOP3.LUT P0, PT, PT, PT, UP1, 0x80, 0x8 ;  /* 0x000000000008781c */ /* 0x000fda0003f0f018 */
[----:B--2---:R-:W-:Y:S02]  /*2950*/  @P0 MOV R0, R4 ;  /* 0x0000000400000202 */ /* 0x004fe40000000f00 */
[----:B------:R-:W-:Y:S02]  /*2960*/  @P0 LOP3.LUT R4, R5, 0xffff, RZ, 0xc0, !PT ;  /* 0x0000ffff05040812 */ /* 0x000fe400078ec0ff */
[----:B------:R-:W-:Y:S02]  /*2970*/  @P0 R2UR UR6, R0 ;  /* 0x00000000000602ca */ /* 0x000fe400000e0000 */
[----:B------:R-:W-:-:S11]  /*2980*/  @P0 R2UR UR5, R4 ;  /* 0x00000000040502ca */ /* 0x000fd600000e0000 */
[----:B------:R-:W-:Y:S02]  /*2990*/  @UP1 UMOV UR45, UR6 ;  /* 0x00000006002d1c82 */ /* 0x000fe40008000000 */
[----:B------:R-:W-:Y:S01]  /*29a0*/  @UP1 UMOV UR44, UR5 ;  /* 0x00000005002c1c82 */ /* 0x000fe20008000000 */
[----:B------:R-:W-:Y:S05]  /*29b0*/  BRA.U !UP0, `(.L_x_38) ;  /* 0x0000000108d47547 */ /* 0x000fea000b800000 */
[----:B------:R-:W1:Y:S01]  /*29c0*/  LDCU.128 UR16, c[0x0][0xb10] ;  /* 0x00016200ff1077ac */ /* 0x000e620008000c00 */
[----:B------:R-:W2:Y:S01]  /*29d0*/  LDCU UR21, c[0x0][0xb20] ;  /* 0x00016400ff1577ac */ /* 0x000ea20008000800 */
[----:B------:R-:W3:Y:S01]  /*29e0*/  LDCU UR20, c[0x0][0xb0c] ;  /* 0x00016180ff1477ac */ /* 0x000ee20008000800 */
[----:B------:R-:W4:Y:S01]  /*29f0*/  LDCU.64 UR8, c[0x0][0xb28] ;  /* 0x00016500ff0877ac */ /* 0x000f220008000a00 */
[----:B------:R-:W-:Y:S02]  /*2a00*/  UISETP.NE.AND UP3, UPT, UR39, 0x1, UPT ;  /* 0x000000012700788c */ /* 0x000fe4000bf65270 */
[----:B-1----:R-:W-:Y:S02]  /*2a10*/  UIMAD.WIDE.U32 UR4, UR49, UR19, URZ ;  /* 0x00000013310472a5 */ /* 0x002fe4000f8e00ff */
[----:B------:R-:W-:Y:S02]  /*2a20*/  UIMAD.WIDE.U32 UR6, UR50, UR16, URZ ;  /* 0x00000010320672a5 */ /* 0x000fe4000f8e00ff */
[----:B------:R-:W-:-:S02]  /*2a30*/  UISETP.NE.AND UP0, UPT, UR18, 0x1, UPT ;  /* 0x000000011200788c */ /* 0x000fc4000bf05270 */
[----:B------:R-:W-:Y:S01]  /*2a40*/  UIMAD.WIDE.U32 UR12, UR44, UR19, URZ ;  /* 0x000000132c0c72a5 */ /* 0x000fe2000f8e00ff */
[----:B------:R-:W-:Y:S01]  /*2a50*/  UMOV UR4, UR5 ;  /* 0x0000000500047c82 */ /* 0x000fe20008000000 */
[----:B---3--:R-:W-:Y:S02]  /*2a60*/  UISETP.NE.AND UP2, UPT, UR20, 0x1, UPT ;  /* 0x000000011400788c */ /* 0x008fe4000bf45270 */
[----:B--2---:R-:W-:Y:S02]  /*2a70*/  USHF.R.U32.HI UR5, URZ, UR21, UR4 ;  /* 0x00000015ff057299 */ /* 0x004fe40008011604 */
[----:B------:R-:W-:Y:S01]  /*2a80*/  UIMAD.WIDE.U32 UR14, UR45, UR16, URZ ;  /* 0x000000102d0e72a5 */ /* 0x000fe2000f8e00ff */
[----:B------:R-:W-:Y:S01]  /*2a90*/  UMOV UR4, UR7 ;  /* 0x0000000700047c82 */ /* 0x000fe20008000000 */
[----:B------:R-:W-:Y:S02]  /*2aa0*/  USEL UR5, UR49, UR5, !UP0 ;  /* 0x0000000531057287 */ /* 0x000fe4000c000000 */
[----:B------:R-:W-:-:S02]  /*2ab0*/  USHF.R.U32.HI UR4, URZ, UR17, UR4 ;  /* 0x00000011ff047299 */ /* 0x000fc40008011604 */
[----:B----4-:R-:W-:Y:S02]  /*2ac0*/  UIMAD.WIDE.U32 UR10, UR5, UR8, URZ ;  /* 0x00000008050a72a5 */ /* 0x010fe4000f8e00ff */
[----:B------:R-:W-:Y:S01]  /*2ad0*/  USEL UR6, UR50, UR4, !UP2 ;  /* 0x0000000432067287 */ /* 0x000fe2000d000000 */
[----:B------:R-:W-:Y:S02]  /*2ae0*/  UMOV UR14, UR15 ;  /* 0x0000000f000e7c82 */ /* 0x000fe40008000000 */
[----:B------:R-:W-:Y:S01]  /*2af0*/  UMOV UR4, UR13 ;  /* 0x0000000d00047c82 */ /* 0x000fe20008000000 */
[----:B------:R-:W-:Y:S01]  /*2b00*/  UIMAD.WIDE.U32 UR12, UR6, UR8, URZ ;  /* 0x00000008060c72a5 */ /* 0x000fe2000f8e00ff */
[----:B------:R-:W-:Y:S01]  /*2b10*/  UMOV UR10, UR11 ;  /* 0x0000000b000a7c82 */ /* 0x000fe20008000000 */
[----:B------:R-:W-:Y:S02]  /*2b20*/  USHF.R.U32.HI UR4, URZ, UR21, UR4 ;  /* 0x00000015ff047299 */ /* 0x000fe40008011604 */
[----:B------:R-:W-:-:S03]  /*2b30*/  @UP3 USHF.R.U32.HI UR5, URZ, UR9, UR10 ;  /* 0x00000009ff053299 */ /* 0x000fc6000801160a */
[----:B------:R-:W-:Y:S01]  /*2b40*/  UMOV UR12, UR13 ;  /* 0x0000000d000c7c82 */ /* 0x000fe20008000000 */
[----:B------:R-:W-:Y:S02]  /*2b50*/  USHF.R.U32.HI UR17, URZ, UR17, UR14 ;  /* 0x00000011ff117299 */ /* 0x000fe4000801160e */
[----:B------:R-:W-:Y:S02]  /*2b60*/  USEL UR4, UR44, UR4, !UP0 ;  /* 0x000000042c047287 */ /* 0x000fe4000c000000 */
[----:B------:R-:W-:Y:S02]  /*2b70*/  @UP3 USHF.R.U32.HI UR6, URZ, UR9, UR12 ;  /* 0x00000009ff063299 */ /* 0x000fe4000801160c */
[----:B------:R-:W-:Y:S02]  /*2b80*/  UIMAD UR7, UR39, UR5, URZ ;  /* 0x00000005270772a4 */ /* 0x000fe4000f8e02ff */
[----:B------:R-:W-:Y:S02]  /*2b90*/  USEL UR5, UR45, UR17, !UP2 ;  /* 0x000000112d057287 */ /* 0x000fe4000d000000 */
[----:B------:R-:W-:-:S02]  /*2ba0*/  UIMAD UR12, UR39, UR6, URZ ;  /* 0x00000006270c72a4 */ /* 0x000fc4000f8e02ff */
[----:B------:R-:W-:Y:S02]  /*2bb0*/  UISETP.GE.AND UP0, UPT, UR4, UR7, UPT ;  /* 0x000000070400728c */ /* 0x000fe4000bf06270 */
[----:B------:R-:W-:Y:S02]  /*2bc0*/  UIMAD.WIDE.U32 UR10, UR4, UR8, URZ ;  /* 0x00000008040a72a5 */ /* 0x000fe4000f8e00ff */
[----:B------:R-:W-:Y:S02]  /*2bd0*/  UISETP.GE.OR UP0, UPT, UR5, UR12, UP0 ;  /* 0x0000000c0500728c */ /* 0x000fe40008706670 */
[----:B------:R-:W-:Y:S02]  /*2be0*/  UIMAD.WIDE.U32 UR12, UR5, UR8, URZ ;  /* 0x00000008050c72a5 */ /* 0x000fe4000f8e00ff */
[----:B------:R-:W-:Y:S01]  /*2bf0*/  UIADD3 UR10, UPT, UPT, -UR4, URZ, URZ ;  /* 0x000000ff040a7290 */ /* 0x000fe2000fffe1ff */
[----:B------:R-:W-:Y:S01]  /*2c00*/  UMOV UR8, UR11 ;  /* 0x0000000b00087c82 */ /* 0x000fe20008000000 */
[----:B------:R-:W-:-:S02]  /*2c10*/  UIADD3 UR11, UPT, UPT, -UR5, URZ, URZ ;  /* 0x000000ff050b7290 */ /* 0x000fc4000fffe1ff */
[----:B------:R-:W-:-:S03]  /*2c20*/  USHF.R.U32.HI UR8, URZ, UR9, UR8 ;  /* 0x00000009ff087299 */ /* 0x000fc60008011608 */
[----:B------:R-:W-:Y:S01]  /*2c30*/  @!UP0 UMOV UR7, UR13 ;  /* 0x0000000d00078c82 */ /* 0x000fe20008000000 */
[----:B------:R-:W-:Y:S02]  /*2c40*/  UIMAD UR10, UR18, UR10, UR44 ;  /* 0x0000000a120a72a4 */ /* 0x000fe4000f8e022c */
[----:B------:R-:W-:Y:S02]  /*2c50*/  USEL UR8, UR4, UR8, !UP3 ;  /* 0x0000000804087287 */ /* 0x000fe4000d800000 */
[----:B------:R-:W-:Y:S02]  /*2c60*/  @!UP0 USHF.R.U32.HI UR7, URZ, UR9, UR7 ;  /* 0x00000009ff078299 */ /* 0x000fe40008011607 */
[----:B------:R-:W-:Y:S02]  /*2c70*/  UIADD3 UR9, UPT, UPT, -UR8, URZ, URZ ;  /* 0x000000ff08097290 */ /* 0x000fe4000fffe1ff */
[----:B------:R-:W-:Y:S02]  /*2c80*/  @!UP0 USEL UR7, UR5, UR7, !UP3 ;  /* 0x0000000705078287 */ /* 0x000fe4000d800000 */
[----:B------:R-:W-:-:S02]  /*2c90*/  UIMAD UR9, UR39, UR9, UR4 ;  /* 0x00000009270972a4 */ /* 0x000fc4000f8e0204 */
[----:B------:R-:W-:Y:S02]  /*2ca0*/  @!UP0 UIADD3 UR8, UPT, UPT, UR8, -UR7, URZ ;  /* 0x8000000708088290 */ /* 0x000fe4000fffe0ff */
[----:B------:R-:W-:Y:S02]  /*2cb0*/  @!UP0 UIMAD UR7, UR9, UR6, UR7 ;  /* 0x00000006090782a4 */ /* 0x000fe4000f8e0207 */
[----:B------:R-:W-:Y:S02]  /*2cc0*/  @!UP0 UIMAD UR4, UR39, UR8, UR5 ;  /* 0x00000008270482a4 */ /* 0x000fe4000f8e0205 */
[----:B------:R-:W-:Y:S02]  /*2cd0*/  UIMAD UR6, UR20, UR11, UR45 ;  /* 0x0000000b140672a4 */ /* 0x000fe4000f8e022d */
[----:B------:R-:W-:Y:S01]  /*2ce0*/  UIMAD UR44, UR4, UR18, UR10 ;  /* 0x00000012042c72a4 */ /* 0x000fe2000f8e020a */
[----:B------:R-:W-:Y:S02]  /*2cf0*/  @!UP0 UMOV UR5, UR7 ;  /* 0x0000000700058c82 */ /* 0x000fe40008000000 */
[----:B------:R-:W-:-:S12]  /*2d00*/  UIMAD UR45, UR5, UR20, UR6 ;  /* 0x00000014052d72a4 */ /* 0x000fd8000f8e0206 */
.L_x_38:
[----:B------:R-:W2:Y:S02]  /*2d10*/  LDCU UR4, c[0x0][0xb30] ;  /* 0x00016600ff0477ac */ /* 0x000ea40008000800 */
[----:B--2---:R-:W-:-:S09]  /*2d20*/  UISETP.NE.AND UP0, UPT, UR4, 0x1, UPT ;  /* 0x000000010400788c */ /* 0x004fd2000bf05270 */
[----:B------:R-:W-:Y:S05]  /*2d30*/  BRA.U UP0, `(.L_x_39) ;  /* 0x0000000100447547 */ /* 0x000fea000b800000 */
[----:B------:R-:W2:Y:S01]  /*2d40*/  LDCU.128 UR8, c[0x0][0xb10] ;  /* 0x00016200ff0877ac */ /* 0x000ea20008000c00 */
[----:B------:R-:W3:Y:S01]  /*2d50*/  LDCU UR12, c[0x0][0xb0c] ;  /* 0x00016180ff0c77ac */ /* 0x000ee20008000800 */
[----:B------:R-:W4:Y:S01]  /*2d60*/  LDCU UR13, c[0x0][0xb20] ;  /* 0x00016400ff0d77ac */ /* 0x000f220008000800 */
[----:B--2---:R-:W-:Y:S02]  /*2d70*/  UIMAD.WIDE.U32 UR6, UR45, UR8, URZ ;  /* 0x000000082d0672a5 */ /* 0x004fe4000f8e00ff */
[----:B------:R-:W-:Y:S02]  /*2d80*/  UIMAD.WIDE.U32 UR4, UR44, UR11, URZ ;  /* 0x0000000b2c0472a5 */ /* 0x000fe4000f8e00ff */
[----:B---3--:R-:W-:Y:S02]  /*2d90*/  UISETP.NE.AND UP2, UPT, UR12, 0x1, UPT ;  /* 0x000000010c00788c */ /* 0x008fe4000bf45270 */
[----:B------:R-:W-:Y:S01]  /*2da0*/  UISETP.NE.AND UP0, UPT, UR10, 0x1, UPT ;  /* 0x000000010a00788c */ /* 0x000fe2000bf05270 */
[----:B------:R-:W-:-:S02]  /*2db0*/  UMOV UR6, UR7 ;  /* 0x0000000700067c82 */ /* 0x000fc40008000000 */
[----:B------:R-:W-:Y:S01]  /*2dc0*/  UMOV UR4, UR5 ;  /* 0x0000000500047c82 */ /* 0x000fe20008000000 */
[----:B------:R-:W-:Y:S02]  /*2dd0*/  USHF.R.U32.HI UR6, URZ, UR9, UR6 ;  /* 0x00000009ff067299 */ /* 0x000fe40008011606 */
[----:B----4-:R-:W-:Y:S02]  /*2de0*/  USHF.R.U32.HI UR4, URZ, UR13, UR4 ;  /* 0x0000000dff047299 */ /* 0x010fe40008011604 */
[----:B------:R-:W-:Y:S02]  /*2df0*/  USEL UR5, UR45, UR6, !UP2 ;  /* 0x000000062d057287 */ /* 0x000fe4000d000000 */
[----:B------:R-:W-:-:S04]  /*2e00*/  USEL UR4, UR44, UR4, !UP0 ;  /* 0x000000042c047287 */ /* 0x000fc8000c000000 */
[----:B------:R-:W-:Y:S02]  /*2e10*/  UIADD3 UR6, UPT, UPT, UR5, -UR4, URZ ;  /* 0x8000000405067290 */ /* 0x000fe4000fffe0ff */
[----:B------:R-:W-:Y:S02]  /*2e20*/  UIADD3 UR4, UPT, UPT, -UR5, UR4, URZ ;  /* 0x0000000405047290 */ /* 0x000fe4000fffe1ff */
[----:B------:R-:W-:Y:S02]  /*2e30*/  UIMAD UR44, UR6, UR10, UR44 ;  /* 0x0000000a062c72a4 */ /* 0x000fe4000f8e022c */
[----:B------:R-:W-:-:S12]  /*2e40*/  UIMAD UR45, UR4, UR12, UR45 ;  /* 0x0000000c042d72a4 */ /* 0x000fd8000f8e022d */
.L_x_39:
[----:B------:R-:W-:Y:S01]  /*2e50*/  PLOP3.LUT P1, PT, PT, PT, PT, 0x80, 0x8 ;  /* 0x000000000008781c */ /* 0x000fe20003f2f070 */
[----:B------:R-:W-:Y:S01]  /*2e60*/  UIADD3 UR47, UPT, UPT, UR45, UR62, URZ ;  /* 0x0000003e2d2f7290 */ /* 0x000fe2000fffe0ff */
[----:B------:R-:W-:Y:S01]  /*2e70*/  LOP3.LUT R2, R2, 0x1, RZ, 0x3c, !PT ;  /* 0x0000000102027812 */ /* 0x000fe200078e3cff */
[----:B------:R-:W-:Y:S01]  /*2e80*/  UIADD3 UR26, UPT, UPT, UR44, UR63, URZ ;  /* 0x0000003f2c1a7290 */ /* 0x000fe2000fffe0ff */
[----:B------:R-:W-:Y:S11]  /*2e90*/  BRA.U UP1, `(.L_x_40) ;  /* 0xffffffe901ac7547 */ /* 0x000ff6000b83ffff */
[----:B------:R-:W-:Y:S01]  /*2ea0*/  UIADD3 UR24, UPT, UPT, UR24, 0xa0, URZ ;  /* 0x000000a018187890 */ /* 0x000fe2000fffe0ff */
[----:B------:R-:W-:-:S03]  /*2eb0*/  MOV R2, UR23 ;  /* 0x0000001700027c02 */ /* 0x000fc60008000f00 */
[----:B------:R-:W-:Y:S01]  /*2ec0*/  ULEA UR4, UR25, UR24, 0x3 ;  /* 0x0000001819047291 */ /* 0x000fe2000f8e18ff */
[----:B------:R-:W-:-:S08]  /*2ed0*/  SHF.L.U32 R2, R2, 0x1f, RZ ;  /* 0x0000001f02027819 */ /* 0x000fd000000006ff */
[----:B------:R-:W2:Y:S02]  /*2ee0*/  SYNCS.PHASECHK.TRANS64.TRYWAIT P0, [UR4], R2 ;  /* 0x00000002ff0075a7 */ /* 0x000ea40008001104 */
[----:B--2---:R-:W-:Y:S05]  /*2ef0*/  @!P0 BRA `(.L_x_41) ;  /* 0x0000005c00388947 */ /* 0x004fea0003800000 */
.L_x_130:
[----:B------:R-:W-:-:S04]  /*2f00*/  UIADD3 UR4, UPT, UPT, UR25, 0x1, URZ ;  /* 0x0000000119047890 */ /* 0x000fc8000fffe0ff */
[----:B------:R-:W-:-:S04]  /*2f10*/  UISETP.NE.AND UP0, UPT, UR4, 0x14, UPT ;  /* 0x000000140400788c */ /* 0x000fc8000bf05270 */
[----:B------:R-:W-:Y:S02]  /*2f20*/  USEL UR5, URZ, 0x1, UP0 ;  /* 0x00000001ff057887 */ /* 0x000fe40008000000 */
[----:B------:R-:W-:Y:S02]  /*2f30*/  USEL UR4, UR4, URZ, UP0 ;  /* 0x000000ff04047287 */ /* 0x000fe40008000000 */
[----:B------:R-:W-:Y:S02]  /*2f40*/  ULOP3.LUT UR6, UR23, UR5, URZ, 0x3c, !UPT ;  /* 0x0000000517067292 */ /* 0x000fe4000f8e3cff */
[----:B------:R-:W-:-:S04]  /*2f50*/  ULEA UR5, UR4, UR24, 0x3 ;  /* 0x0000001804057291 */ /* 0x000fc8000f8e18ff */
[----:B--2---:R-:W-:-:S04]  /*2f60*/  MOV R2, UR6 ;  /* 0x0000000600027c02 */ /* 0x004fc80008000f00 */
[----:B------:R-:W-:-:S04]  /*2f70*/  SHF.L.U32 R2, R2, 0x1f, RZ ;  /* 0x0000001f02027819 */ /* 0x000fc800000006ff */
[----:B------:R-:W2:Y:S02]  /*2f80*/  SYNCS.PHASECHK.TRANS64.TRYWAIT P0, [UR5], R2 ;  /* 0x00000002ff0075a7 */ /* 0x000ea40008001105 */
[----:B--2---:R-:W-:Y:S05]  /*2f90*/  @!P0 BRA `(.L_x_42) ;  /* 0x0000005c00288947 */ /* 0x004fea0003800000 */
.L_x_132:
        /* <DEDUP_REMOVED lines=10> */
.L_x_134:
        /* <DEDUP_REMOVED lines=10> */
.L_x_136:
        /* <DEDUP_REMOVED lines=10> */
.L_x_138:
        /* <DEDUP_REMOVED lines=10> */
.L_x_140:
        /* <DEDUP_REMOVED lines=10> */
.L_x_142:
        /* <DEDUP_REMOVED lines=10> */
.L_x_144:
        /* <DEDUP_REMOVED lines=10> */
.L_x_146:
        /* <DEDUP_REMOVED lines=10> */
.L_x_148:
        /* <DEDUP_REMOVED lines=10> */
.L_x_150:
        /* <DEDUP_REMOVED lines=10> */
.L_x_152:
        /* <DEDUP_REMOVED lines=10> */
.L_x_154:
        /* <DEDUP_REMOVED lines=10> */
.L_x_156:
        /* <DEDUP_REMOVED lines=10> */
.L_x_158:
        /* <DEDUP_REMOVED lines=10> */
.L_x_160:
        /* <DEDUP_REMOVED lines=10> */
.L_x_162:
        /* <DEDUP_REMOVED lines=10> */
.L_x_164:
        /* <DEDUP_REMOVED lines=10> */
.L_x_166:
[----:B------:R-:W-:-:S04]  /*3a40*/  UIADD3 UR4, UPT, UPT, UR4, 0x1, URZ ;  /* 0x0000000104047890 */ /* 0x000fc8000fffe0ff */
[----:B------:R-:W-:-:S04]  /*3a50*/  UISETP.NE.AND UP0, UPT, UR4, 0x14, UPT ;  /* 0x000000140400788c */ /* 0x000fc8000bf05270 */
[----:B------:R-:W-:Y:S02]  /*3a60*/  USEL UR5, URZ, 0x1, UP0 ;  /* 0x00000001ff057887 */ /* 0x000fe40008000000 */
[----:B------:R-:W-:Y:S02]  /*3a70*/  USEL UR4, UR4, URZ, UP0 ;  /* 0x000000ff04047287 */ /* 0x000fe40008000000 */
[----:B------:R-:W-:Y:S02]  /*3a80*/  ULOP3.LUT UR5, UR6, UR5, URZ, 0x3c, !UPT ;  /* 0x0000000506057292 */ /* 0x000fe4000f8e3cff */
[----:B------:R-:W-:-:S04]  /*3a90*/  ULEA UR4, UR4, UR24, 0x3 ;  /* 0x0000001804047291 */ /* 0x000fc8000f8e18ff */
[----:B--2---:R-:W-:Y:S02]  /*3aa0*/  IMAD.U32 R2, RZ, RZ, UR5 ;  /* 0x00000005ff027e24 */ /* 0x004fe4000f8e00ff */
[----:B------:R-:W-:-:S03]  /*3ab0*/  MOV R0, UR4 ;  /* 0x0000000400007c02 */ /* 0x000fc60008000f00 */
[----:B------:R-:W-:-:S07]  /*3ac0*/  SHF.L.U32 R2, R2, 0x1f, RZ ;  /* 0x0000001f02027819 */ /* 0x000fce00000006ff */
.L_x_60:
[----:B--2---:R2:W3:Y:S02]  /*3ad0*/  SYNCS.PHASECHK.TRANS64.TRYWAIT P0, [R0+URZ], R2 ;  /* 0x00000002000075a7 */ /* 0x0044e400080011ff */
[----:B---3--:R-:W-:Y:S05]  /*3ae0*/  @!P0 NANOSLEEP.SYNCS 0x989680 ;  /* 0x009896800000895d */ /* 0x008fea0003900000 */
[----:B------:R-:W3:Y:S02]  /*3af0*/  @!P0 SYNCS.PHASECHK.TRANS64 P0, [R0+URZ], R2 ;  /* 0x00000002000085a7 */ /* 0x000ee400080010ff */
[----:B-1-3--:R-:W-:Y:S05]  /*3b00*/  @P0 EXIT ;  /* 0x000000000000094d */ /* 0x00afea0003800000 */
[----:B------:R-:W-:Y:S05]  /*3b10*/  BRA `(.L_x_60) ;  /* 0xfffffffc00ec7947 */ /* 0x000fea000383ffff */
.L_x_22:
[----:B------:R-:W2:Y:S02]  /*3b20*/  S2UR UR4, SR_CgaCtaId ;  /* 0x00000000000479c3 */ /* 0x000ea40000008800 */
[----:B--2---:R-:W-:-:S04]  /*3b30*/  UISETP.NE.AND UP0, UPT, UR4, URZ, UPT ;  /* 0x000000ff0400728c */ /* 0x004fc8000bf05270 */
[----:B------:R-:W-:-:S09]  /*3b40*/  UISETP.NE.OR UP0, UPT, UR18, 0x1, UP0 ;  /* 0x000000011200788c */ /* 0x000fd20008705670 */
[----:B------:R-:W-:Y:S05]  /*3b50*/  BRA.U UP0, `(.L_x_61) ;  /* 0x0000000100b47547 */ /* 0x000fea000b800000 */
[----:B------:R-:W2:Y:S01]  /*3b60*/  S2UR UR5, SR_CgaCtaId ;  /* 0x00000000000579c3 */ /* 0x000ea20000008800 */
[----:B------:R-:W-:Y:S01]  /*3b70*/  UMOV UR4, 0x400 ;  /* 0x0000040000047882 */ /* 0x000fe20000000000 */
[----:B------:R-:W-:Y:S01]  /*3b80*/  HFMA2 R2, -RZ, RZ, 0, 5.9604644775390625e-08 ;  /* 0x00000001ff027431 */ /* 0x000fe200000001ff */
[----:B------:R-:W-:Y:S01]  /*3b90*/  ISETP.GE.U32.AND P0, PT, R3, 0x2, PT ;  /* 0x000000020300780c */ /* 0x000fe20003f06070 */
[----:B------:R-:W-:Y:S01]  /*3ba0*/  IMAD.MOV.U32 R8, RZ, RZ, RZ ;  /* 0x000000ffff087224 */ /* 0x000fe200078e00ff */
[----:B--2---:R-:W-:-:S04]  /*3bb0*/  ULEA UR4, UR5, UR4, 0x18 ;  /* 0x0000000405047291 */ /* 0x004fc8000f8ec0ff */
[----:B------:R-:W-:Y:S02]  /*3bc0*/  UIADD3 UR5, UPT, UPT, UR4, 0x168, URZ ;  /* 0x0000016804057890 */ /* 0x000fe4000fffe0ff */
[----:B------:R-:W-:Y:S02]  /*3bd0*/  UIADD3 UR8, UPT, UPT, UR4, 0x160, URZ ;  /* 0x0000016004087890 */ /* 0x000fe4000fffe0ff */
[----:B------:R-:W-:-:S12]  /*3be0*/  UPRMT UR5, URZ, 0x654, UR5 ;  /* 0x00000654ff057896 */ /* 0x000fd80008000005 */
.L_x_64:
[----:B------:R-:W-:Y:S01]  /*3bf0*/  SHF.L.U32 R6, R2, 0x1f, RZ ;  /* 0x0000001f02067819 */ /* 0x000fe200000006ff */
[----:B------:R-:W-:Y:S02]  /*3c00*/  IMAD.U32 R4, RZ, RZ, UR8 ;  /* 0x00000008ff047e24 */ /* 0x000fe4000f8e00ff */
[----:B------:R-:W-:Y:S01]  /*3c10*/  @!P0 IMAD.MOV.U32 R5, RZ, RZ, 0x10 ;  /* 0x00000010ff058424 */ /* 0x000fe200078e00ff */
[----:B------:R-:W2:Y:S02]  /*3c20*/  SYNCS.PHASECHK.TRANS64.TRYWAIT P1, [UR4+0x168], R6 ;  /* 0x00016806ff0075a7 */ /* 0x000ea40008021104 */
[----:B------:R-:W-:-:S04]  /*3c30*/  PRMT R4, R3, 0x654, R4 ;  /* 0x0000065403047816 */ /* 0x000fc80000000004 */
[----:B------:R-:W-:Y:S01]  /*3c40*/  SEL R0, R4, R0, !P0 ;  /* 0x0000000004007207 */ /* 0x000fe20004000000 */
[----:B--2---:R-:W-:Y:S06]  /*3c50*/  @!P1 BRA `(.L_x_62) ;  /* 0x0000005400a89947 */ /* 0x004fec0003800000 */
.L_x_168:
[----:B------:R-:W-:Y:S01]  /*3c60*/  UIADD3 UR6, UPT, UPT, UR4, 0x1a0, URZ ;  /* 0x000001a004067890 */ /* 0x000fe2000fffe0ff */
[----:B------:R3:W-:Y:S01]  /*3c70*/  @!P0 SYNCS.ARRIVE.TRANS64.RED RZ, [R0+URZ], R5 ;  /* 0x0000000500ff89a7 */ /* 0x0007e200080004ff */
[----:B------:R-:W-:Y:S01]  /*3c80*/  UIADD3 UR7, UPT, UPT, UR4, 0x160, URZ ;  /* 0x0000016004077890 */ /* 0x000fe2000fffe0ff */
[----:B------:R-:W-:-:S08]  /*3c90*/  LOP3.LUT R2, R2, 0x1, RZ, 0x3c, !PT ;  /* 0x0000000102027812 */ /* 0x000fd000078e3cff */
[----:B------:R-:W-:Y:S06]  /*3ca0*/  UGETNEXTWORKID.BROADCAST [UR6], [UR7] ;  /* 0x00000000060073ca */ /* 0x000fec0008000100 */
[----:B---3--:R-:W-:-:S04]  /*3cb0*/  SHF.L.U32 R5, R8, 0x1f, RZ ;  /* 0x0000001f08057819 */ /* 0x008fc800000006ff */
[----:B------:R-:W3:Y:S02]  /*3cc0*/  SYNCS.PHASECHK.TRANS64.TRYWAIT P1, [UR4+0x160], R5 ;  /* 0x00016005ff0075a7 */ /* 0x000ee40008021104 */
[----:B---3--:R-:W-:Y:S05]  /*3cd0*/  @!P1 BRA `(.L_x_63) ;  /* 0x0000005400a09947 */ /* 0x008fea0003800000 */
.L_x_170:
[----:B--2---:R-:W2:Y:S01]  /*3ce0*/  LDS.128 R4, [UR4+0x1a0] ;  /* 0x0001a004ff047984 */ /* 0x004ea20008000c00 */
[----:B------:R-:W-:Y:S01]  /*3cf0*/  LOP3.LUT R8, R8, 0x1, RZ, 0x3c, !PT ;  /* 0x0000000108087812 */ /* 0x000fe200078e3cff */
[----:B------:R-:W-:Y:S01]  /*3d00*/  @!PT LDS RZ, [RZ] ;  /* 0x00000000fffff984 */ /* 0x000fe20000000800 */
[----:B------:R-:W-:Y:S01]  /*3d10*/  @!PT LDS RZ, [RZ] ;  /* 0x00000000fffff984 */ /* 0x000fe20000000800 */
[----:B------:R-:W-:Y:S01]  /*3d20*/  @!PT LDS RZ, [RZ] ;  /* 0x00000000fffff984 */ /* 0x000fe20000000800 */
[----:B------:R-:W-:Y:S01]  /*3d30*/  @!PT LDS RZ, [RZ] ;  /* 0x00000000fffff984 */ /* 0x000fe20000000800 */
[----:B------:R3:W-:Y:S06]  /*3d40*/  MEMBAR.ALL.CTA ;  /* 0x0000000000007992 */ /* 0x0007ec0000008000 */
[----:B---3--:R-:W3:Y:S02]  /*3d50*/  FENCE.VIEW.ASYNC.S ;  /* 0x00000000000073c6 */ /* 0x008ee40000000000 */
[----:B---3--:R-:W-:Y:S01]  /*3d60*/  SYNCS.ARRIVE.TRANS64.RED.A1T0 RZ, [UR5], RZ ;  /* 0x000000ffffff79a7 */ /* 0x008fe20008100405 */
[----:B--2---:R-:W-:-:S13]  /*3d70*/  LOP3.LUT P1, RZ, R6, 0x1, RZ, 0xc0, !PT ;  /* 0x0000000106ff7812 */ /* 0x004fda000782c0ff */
[----:B------:R-:W-:Y:S05]  /*3d80*/  @P1 BRA `(.L_x_64) ;  /* 0xfffffffc00981947 */ /* 0x000fea000383ffff */
[----:B------:R-:W-:-:S04]  /*3d90*/  SHF.L.U32 R0, R2, 0x1f, RZ ;  /* 0x0000001f02007819 */ /* 0x000fc800000006ff */
[----:B------:R-:W2:Y:S02]  /*3da0*/  SYNCS.PHASECHK.TRANS64 P0, [UR4+0x168], R0 ;  /* 0x00016800ff0075a7 */ /* 0x000ea40008001004 */
[----:B-12---:R-:W-:Y:S05]  /*3db0*/  @P0 EXIT ;  /* 0x000000000000094d */ /* 0x006fea0003800000 */
[----:B------:R-:W-:-:S07]  /*3dc0*/  MOV R0, UR4 ;  /* 0x0000000400007c02 */ /* 0x000fce0008000f00 */
.L_x_65:
[----:B-1----:R-:W-:-:S04]  /*3dd0*/  SHF.L.U32 R3, R2, 0x1f, RZ ;  /* 0x0000001f02037819 */ /* 0x002fc800000006ff */
[----:B------:R1:W2:Y:S03]  /*3de0*/  SYNCS.PHASECHK.TRANS64.TRYWAIT P0, [R0+URZ+0x168], R3 ;  /* 0x00016803000075a7 */ /* 0x0002a600080011ff */
[----:B--2---:R-:W-:Y:S05]  /*3df0*/  @!P0 NANOSLEEP.SYNCS 0x989680 ;  /* 0x009896800000895d */ /* 0x004fea0003900000 */
[----:B------:R-:W2:Y:S02]  /*3e00*/  @!P0 SYNCS.PHASECHK.TRANS64 P0, [R0+URZ+0x168], R3 ;  /* 0x00016803000085a7 */ /* 0x000ea400080010ff */
[----:B--2---:R-:W-:Y:S05]  /*3e10*/  @P0 EXIT ;  /* 0x000000000000094d */ /* 0x004fea0003800000 */
[----:B------:R-:W-:Y:S05]  /*3e20*/  BRA `(.L_x_65) ;  /* 0xfffffffc00e87947 */ /* 0x000fea000383ffff */
.L_x_61:
[----:B------:R-:W-:Y:S05]  /*3e30*/  BRA.U UP4, `(.L_x_66) ;  /* 0x00000011045c7547 */ /* 0x000fea000b800000 */
[----:B------:R-:W2:Y:S01]  /*3e40*/  S2UR UR4, SR_CgaCtaId ;  /* 0x00000000000479c3 */ /* 0x000ea20000008800 */
[----:B------:R-:W-:Y:S01]  /*3e50*/  UMOV UR5, 0x40 ;  /* 0x0000004000057882 */ /* 0x000fe20000000000 */
[----:B------:R-:W-:Y:S01]  /*3e60*/  NOP ;  /* 0x0000000000007918 */ /* 0x000fe20000000000 */
[----:B------:R-:W-:Y:S01]  /*3e70*/  UMOV UR6, 0x400 ;  /* 0x0000040000067882 */ /* 0x000fe20000000000 */
[----:B--2---:R-:W-:Y:S02]  /*3e80*/  ULEA UR5, UR4, UR5, 0x18 ;  /* 0x0000000504057291 */ /* 0x004fe4000f8ec0ff */
[----:B------:R-:W-:-:S07]  /*3e90*/  ULEA UR6, UR4, UR6, 0x18 ;  /* 0x0000000604067291 */ /* 0x000fce000f8ec0ff */
[----:B------:R-:W2:Y:S02]  /*3ea0*/  LDS.U8 R3, [UR5+0x1c] ;  /* 0x00001c05ff037984 */ /* 0x000ea40008000000 */
[----:B--2---:R-:W-:-:S13]  /*3eb0*/  ISETP.NE.AND P0, PT, R3, RZ, PT ;  /* 0x000000ff0300720c */ /* 0x004fda0003f05270 */
[----:B------:R-:W-:Y:S05]  /*3ec0*/  @P0 BRA `(.L_x_67) ;  /* 0x0000000400080947 */ /* 0x000fea0003800000 */
[----:B------:R-:W-:Y:S02]  /*3ed0*/  UISETP.NE.U32.AND UP1, UPT, UR33, 0x1, UPT ;  /* 0x000000012100788c */ /* 0x000fe4000bf25070 */
[----:B------:R-:W-:-:S07]  /*3ee0*/  UIADD3 UR7, UPT, UPT, UR5, 0x8, URZ ;  /* 0x0000000805077890 */ /* 0x000fce000fffe0ff */
[----:B------:R-:W-:Y:S05]  /*3ef0*/  BRA.U !UP1, `(.L_x_68) ;  /* 0x00000001099c7547 */ /* 0x000fea000b800000 */
[----:B------:R-:W-:Y:S01]  /*3f00*/  ELECT P0, URZ, PT ;  /* 0x0000000000ff782f */ /* 0x000fe20003800000 */
[----:B------:R-:W-:-:S12]  /*3f10*/  BSSY B0, `(.L_x_68) ;  /* 0x0000025000007945 */ /* 0x000fd80003800000 */
[----:B------:R-:W-:Y:S05]  /*3f20*/  @!P0 BRA `(.L_x_69) ;  /* 0x00000000008c8947 */ /* 0x000fea0003800000 */
[----:B------:R-:W-:-:S05]  /*3f30*/  UMOV UR4, 0x10 ;  /* 0x0000001000047882 */ /* 0x000fca0000000000 */
[----:B------:R-:W-:Y:S04]  /*3f40*/  DEPBAR.LE SB2, 0x36 ;  /* 0x0000ad800000791a */ /* 0x000fe80000000000 */
[----:B------:R-:W2:Y:S02]  /*3f50*/  UTCATOMSWS.2CTA.FIND_AND_SET.ALIGN UP0, UR4, UR4 ;  /* 0x00000004000475e3 */ /* 0x000ea40008200800 */
[----:B--2---:R-:W-:Y:S01]  /*3f60*/  MOV R10, UR4 ;  /* 0x00000004000a7c02 */ /* 0x004fe20008000f00 */
[----:B------:R-:W-:Y:S06]  /*3f70*/  BRA.U UP0, `(.L_x_70) ;  /* 0x0000000100187547 */ /* 0x000fec000b800000 */
.L_x_71:
[----:B------:R-:W-:Y:S05]  /*3f80*/  NANOSLEEP 0x64 ;  /* 0x000000640000795d */ /* 0x000fea0003800000 */
[----:B------:R-:W-:-:S05]  /*3f90*/  UMOV UR4, 0x10 ;  /* 0x0000001000047882 */ /* 0x000fca0000000000 */
[----:B------:R-:W-:Y:S04]  /*3fa0*/  DEPBAR.LE SB2, 0x36 ;  /* 0x0000ad800000791a */ /* 0x000fe80000000000 */
[----:B------:R-:W2:Y:S02]  /*3fb0*/  UTCATOMSWS.2CTA.FIND_AND_SET.ALIGN UP0, UR4, UR4 ;  /* 0x00000004000475e3 */ /* 0x000ea40008200800 */
[----:B--2---:R-:W-:Y:S01]  /*3fc0*/  MOV R10, UR4 ;  /* 0x00000004000a7c02 */ /* 0x004fe20008000f00 */
[----:B------:R-:W-:Y:S05]  /*3fd0*/  BRA.U !UP0, `(.L_x_71) ;  /* 0xfffffffd08e87547 */ /* 0x000fea000b83ffff */
.L_x_70:
[----:B------:R-:W2:Y:S01]  /*3fe0*/  LDS R6, [UR5+0x10] ;  /* 0x00001005ff067984 */ /* 0x000ea20008000800 */
[----:B------:R-:W-:Y:S01]  /*3ff0*/  IMAD.U32 R3, RZ, RZ, UR6 ;  /* 0x00000006ff037e24 */ /* 0x000fe2000f8e00ff */
[----:B------:R-:W-:-:S03]  /*4000*/  MOV R4, UR32 ;  /* 0x0000002000047c02 */ /* 0x000fc60008000f00 */
[----:B------:R-:W-:Y:S01]  /*4010*/  VIADD R3, R3, 0x1b0 ;  /* 0x000001b003037836 */ /* 0x000fe20000000000 */
[----:B--2---:R-:W-:-:S04]  /*4020*/  SHF.L.U32 R6, R6, 0x1f, RZ ;  /* 0x0000001f06067819 */ /* 0x004fc800000006ff */
[----:B------:R-:W2:Y:S02]  /*4030*/  SYNCS.PHASECHK.TRANS64.TRYWAIT P0, [UR5+0x8], R6 ;  /* 0x00000806ff0075a7 */ /* 0x000ea40008001105 */
[----:B--2---:R-:W-:Y:S05]  /*4040*/  @P0 BRA `(.L_x_72) ;  /* 0x0000000000080947 */ /* 0x004fea0003800000 */
[----:B------:R-:W2:Y:S02]  /*4050*/  SYNCS.PHASECHK.TRANS64.TRYWAIT P0, [UR5+0x8], R6 ;  /* 0x00000806ff0075a7 */ /* 0x000ea40008001105 */
[----:B--2---:R-:W-:Y:S05]  /*4060*/  @!P0 BRA `(.L_x_73) ;  /* 0x0000005000d48947 */ /* 0x004fea0003800000 */
.L_x_72:
[----:B------:R-:W-:Y:S01]  /*4070*/  PRMT R4, R4, 0x654, R3 ;  /* 0x0000065404047816 */ /* 0x000fe20000000003 */
[----:B------:R-:W-:Y:S01]  /*4080*/  HFMA2 R3, -RZ, RZ, 0, 5.9604644775390625e-08 ;  /* 0x00000001ff037431 */ /* 0x000fe200000001ff */
[----:B------:R-:W-:Y:S01]  /*4090*/  UPRMT UR4, UR32, 0x654, UR7 ;  /* 0x0000065420047896 */ /* 0x000fe20008000007 */
[----:B------:R-:W-:Y:S02]  /*40a0*/  IMAD.MOV.U32 R8, RZ, RZ, 0xffff ;  /* 0x0000ffffff087424 */ /* 0x000fe400078e00ff */
[----:B--2---:R-:W-:Y:S02]  /*40b0*/  IMAD.MOV.U32 R6, RZ, RZ, 0x4 ;  /* 0x00000004ff067424 */ /* 0x004fe400078e00ff */
[----:B------:R-:W-:Y:S01]  /*40c0*/  IMAD.SHL.U32 R9, R10, 0x20, RZ ;  /* 0x000000200a097824 */ /* 0x000fe200078e00ff */
[----:B------:R-:W-:Y:S02]  /*40d0*/  MOV R5, UR4 ;  /* 0x0000000400057c02 */ /* 0x000fe40008000f00 */
[-C--:B------:R-:W-:Y:S01]  /*40e0*/  SHF.L.U32 R8, R8, R10.reuse, RZ ;  /* 0x0000000a08087219 */ /* 0x080fe200000006ff */
[----:B------:R2:W-:Y:S01]  /*40f0*/  SYNCS.ARRIVE.TRANS64.RED RZ, [UR4], R6 ;  /* 0x00000006ffff79a7 */ /* 0x0005e20008000404 */
[----:B------:R-:W-:Y:S01]  /*4100*/  SHF.L.U32 R7, R3, R10, RZ ;  /* 0x0000000a03077219 */ /* 0x000fe200000006ff */
[----:B------:R2:W-:Y:S04]  /*4110*/  STS [UR6+0x1b0], R9 ;  /* 0x0001b009ff007988 */ /* 0x0005e80008000806 */
[----:B------:R2:W-:Y:S04]  /*4120*/  STAS [R4.64], R10 ;  /* 0x0000000a04007dbd */ /* 0x0005e8000c0008ff */
[----:B------:R2:W-:Y:S04]  /*4130*/  ATOMS.OR RZ, [UR5+0x14], R8 ;  /* 0x00001408ffff798c */ /* 0x0005e8000b000005 */
[----:B------:R2:W-:Y:S04]  /*4140*/  ATOMS.OR RZ, [UR5+0x18], R7 ;  /* 0x00001807ffff798c */ /* 0x0005e8000b000005 */
[----:B------:R2:W-:Y:S02]  /*4150*/  ATOMS.XOR RZ, [UR5+0x10], R3 ;  /* 0x00001003ffff798c */ /* 0x0005e4000b800005 */
.L_x_69:
[----:B-1----:R-:W-:Y:S05]  /*4160*/  BSYNC B0 ;  /* 0x0000000000007941 */ /* 0x002fea0003800000 */
.L_x_68:
[----:B------:R-:W-:Y:S05]  /*4170*/  BRA.U UP1, `(.L_x_74) ;  /* 0x00000001016c7547 */ /* 0x000fea000b800000 */
[----:B------:R-:W-:-:S03]  /*4180*/  UMOV UR4, 0xffffffff ;  /* 0xffffffff00047882 */ /* 0x000fc60000000000 */
[----:B------:R-:W-:Y:S05]  /*4190*/  BRA.DIV UR4, `(.L_x_75) ;  /* 0x0000005204a07947 */ /* 0x000fea000b800000 */
[----:B------:R-:W-:-:S13]  /*41a0*/  ELECT P0, URZ, PT ;  /* 0x0000000000ff782f */ /* 0x000fda0003800000 */
.L_x_173:
[----:B------:R-:W-:Y:S05]  /*41b0*/  @!P0 BRA `(.L_x_74) ;  /* 0x00000000005c8947 */ /* 0x000fea0003800000 */
[----:B--2---:R-:W2:Y:S02]  /*41c0*/  LDS R4, [UR5+0x10] ;  /* 0x00001005ff047984 */ /* 0x004ea40008000800 */
[----:B--2---:R-:W-:-:S04]  /*41d0*/  SHF.L.U32 R4, R4, 0x1f, RZ ;  /* 0x0000001f04047819 */ /* 0x004fc800000006ff */
[----:B------:R-:W2:Y:S02]  /*41e0*/  SYNCS.PHASECHK.TRANS64.TRYWAIT P0, [UR5+0x8], R4 ;  /* 0x00000804ff0075a7 */ /* 0x000ea40008001105 */
[----:B--2---:R-:W-:Y:S05]  /*41f0*/  @P0 BRA `(.L_x_76) ;  /* 0x0000000000080947 */ /* 0x004fea0003800000 */
[----:B------:R-:W2:Y:S02]  /*4200*/  SYNCS.PHASECHK.TRANS64.TRYWAIT P0, [UR5+0x8], R4 ;  /* 0x00000804ff0075a7 */ /* 0x000ea40008001105 */
[----:B--2---:R-:W-:Y:S05]  /*4210*/  @!P0 BRA `(.L_x_77) ;  /* 0x0000005000a48947 */ /* 0x004fea0003800000 */
.L_x_76:
[----:B------:R-:W3:Y:S01]  /*4220*/  LDS R6, [UR6+0x1b0] ;  /* 0x0001b006ff067984 */ /* 0x000ee20008000800 */
[----:B--2---:R-:W-:Y:S02]  /*4230*/  HFMA2 R3, -RZ, RZ, 0, 5.9604644775390625e-08 ;  /* 0x00000001ff037431 */ /* 0x004fe400000001ff */
[----:B------:R-:W-:Y:S01]  /*4240*/  IMAD.MOV.U32 R4, RZ, RZ, 0xffff ;  /* 0x0000ffffff047424 */ /* 0x000fe200078e00ff */
[----:B------:R-:W-:Y:S01]  /*4250*/  UPRMT UR4, UR32, 0x654, UR7 ;  /* 0x0000065420047896 */ /* 0x000fe20008000007 */
[----:B---3--:R-:W-:-:S03]  /*4260*/  IMAD.SHL.U32 R5, R6, 0x20, RZ ;  /* 0x0000002006057824 */ /* 0x008fc600078e00ff */
[-C--:B------:R-:W-:Y:S02]  /*4270*/  SHF.L.U32 R4, R4, R6.reuse, RZ ;  /* 0x0000000604047219 */ /* 0x080fe400000006ff */
[----:B------:R-:W-:Y:S01]  /*4280*/  SHF.L.U32 R6, R3, R6, RZ ;  /* 0x0000000603067219 */ /* 0x000fe200000006ff */
[----:B------:R3:W-:Y:S04]  /*4290*/  STS [UR6+0x1b0], R5 ;  /* 0x0001b005ff007988 */ /* 0x0007e80008000806 */
[----:B------:R3:W-:Y:S04]  /*42a0*/  ATOMS.OR RZ, [UR5+0x14], R4 ;  /* 0x00001404ffff798c */ /* 0x0007e8000b000005 */
[----:B------:R3:W-:Y:S01]  /*42b0*/  ATOMS.OR RZ, [UR5+0x18], R6 ;  /* 0x00001806ffff798c */ /* 0x0007e2000b000005 */
[----:B------:R-:W-:Y:S03]  /*42c0*/  SYNCS.ARRIVE.TRANS64.RED.A1T0 RZ, [UR4], RZ ;  /* 0x000000ffffff79a7 */ /* 0x000fe60008100404 */
[----:B------:R3:W-:Y:S01]  /*42d0*/  ATOMS.XOR RZ, [UR5+0x10], R3 ;  /* 0x00001003ffff798c */ /* 0x0007e2000b800005 */
[----:B------:R-:W-:Y:S05]  /*42e0*/  BRA `(.L_x_74) ;  /* 0x0000000000107947 */ /* 0x000fea0003800000 */
.L_x_67:
[----:B------:R-:W-:Y:S02]  /*42f0*/  MOV R3, 0xffffffff ;  /* 0xffffffff00037802 */ /* 0x000fe40000000f00 */
[----:B------:R-:W-:-:S03]  /*4300*/  MOV R4, 0x4330 ;  /* 0x0000433000047802 */ /* 0x000fc60000000f00 */
[----:B------:R2:W-:Y:S04]  /*4310*/  STS [UR6+0x1b0], R3 ;  /* 0x0001b003ff007988 */ /* 0x0005e80008000806 */
[----:B-12--5:R-:W-:Y:S05]  /*4320*/  CALL.REL.NOINC `($__internal_1_$__cuda_sm10x_tcgen05_guardrail_trap_phase_invalid_during_alloc) ;  /* 0x0000005400887944 */ /* 0x026fea0003c00000 */
.L_x_74:
[----:B------:R-:W-:Y:S05]  /*4330*/  WARPSYNC.ALL ;  /* 0x0000000000007948 */ /* 0x000fea0003800000 */
[----:B------:R-:W4:Y:S01]  /*4340*/  S2UR UR18, SR_CgaCtaId ;  /* 0x00000000001279c3 */ /* 0x000f220000008800 */
[----:B------:R-:W-:Y:S01]  /*4350*/  UMOV UR4, 0x400 ;  /* 0x0000040000047882 */ /* 0x000fe20000000000 */
[----:B------:R-:W-:-:S06]  /*4360*/  NOP ;  /* 0x0000000000007918 */ /* 0x000fcc0000000000 */
[----:B------:R-:W-:Y:S06]  /*4370*/  BAR.ARV 0x6, 0xa0 ;  /* 0x0182800000007b1d */ /* 0x000fec0000002000 */
[----:B------:R-:W1:Y:S01]  /*4380*/  LDCU UR5, c[0x0][0x390] ;  /* 0x00007200ff0577ac */ /* 0x000e620008000800 */
[----:B------:R-:W-:Y:S01]  /*4390*/  LOP3.LUT R2, R2, 0xffff, RZ, 0xc0, !PT ;  /* 0x0000ffff02027812 */ /* 0x000fe200078ec0ff */
[----:B--2---:R-:W-:Y:S01]  /*43a0*/  IMAD.MOV.U32 R8, RZ, RZ, 0x1 ;  /* 0x00000001ff087424 */ /* 0x004fe200078e00ff */
[----:B------:R-:W-:Y:S01]  /*43b0*/  LOP3.LUT R0, R0, 0xffff, RZ, 0xc0, !PT ;  /* 0x0000ffff00007812 */ /* 0x000fe200078ec0ff */
[----:B------:R-:W-:Y:S01]  /*43c0*/  UMOV UR22, URZ ;  /* 0x000000ff00167c82 */ /* 0x000fe20008000000 */
[----:B------:R-:W-:Y:S01]  /*43d0*/  R2UR UR19, R2 ;  /* 0x00000000021372ca */ /* 0x000fe200000e0000 */
[----:B------:R-:W-:Y:S01]  /*43e0*/  IMAD.MOV.U32 R2, RZ, RZ, RZ ;  /* 0x000000ffff027224 */ /* 0x000fe200078e00ff */
[----:B------:R-:W-:Y:S01]  /*43f0*/  R2UR UR30, R0 ;  /* 0x00000000001e72ca */ /* 0x000fe200000e0000 */
[----:B------:R-:W-:Y:S01]  /*4400*/  IMAD.MOV.U32 R0, RZ, RZ, RZ ;  /* 0x000000ffff007224 */ /* 0x000fe200078e00ff */
[----:B------:R-:W-:-:S02]  /*4410*/  UISETP.NE.AND UP4, UPT, UR33, URZ, UPT ;  /* 0x000000ff2100728c */ /* 0x000fc4000bf85270 */
[----:B----4-:R-:W-:Y:S01]  /*4420*/  ULEA UR18, UR18, UR4, 0x18 ;  /* 0x0000000412127291 */ /* 0x010fe2000f8ec0ff */
[----:B------:R-:W-:Y:S01]  /*4430*/  UMOV UR15, URZ ;  /* 0x000000ff000f7c82 */ /* 0x000fe20008000000 */
[----:B------:R-:W-:Y:S02]  /*4440*/  UMOV UR26, 0x0 ;  /* 0x00000000001a7882 */ /* 0x000fe40000000000 */
[----:B------:R-:W-:Y:S02]  /*4450*/  UIADD3 UR6, UPT, UPT, UR18, 0x4400, URZ ;  /* 0x0000440012067890 */ /* 0x000fe4000fffe0ff */
[----:B------:R-:W-:Y:S02]  /*4460*/  UIADD3 UR7, UPT, UPT, UR18, 0x2c400, URZ ;  /* 0x0002c40012077890 */ /* 0x000fe4000fffe0ff */
[----:B-1----:R-:W-:Y:S01]  /*4470*/  UIADD3 UR5, UPT, UPT, UR5, 0x3f, URZ ;  /* 0x0000003f05057890 */ /* 0x002fe2000fffe0ff */
[----:B---3--:R-:W1:Y:S01]  /*4480*/  LDS R3, [UR18+0x1b0] ;  /* 0x0001b012ff037984 */ /* 0x008e620008000800 */
[----:B------:R-:W-:-:S02]  /*4490*/  UIADD3 UR29, UPT, UPT, UR18, 0x168, URZ ;  /* 0x00000168121d7890 */ /* 0x000fc4000fffe0ff */
[----:B------:R-:W-:Y:S02]  /*44a0*/  USHF.R.S32.HI UR4, URZ, 0x1f, UR5 ;  /* 0x0000001fff047899 */ /* 0x000fe40008011405 */
[----:B------:R-:W-:Y:S02]  /*44b0*/  USHF.R.U32.HI UR6, URZ, 0x4, UR6 ;  /* 0x00000004ff067899 */ /* 0x000fe40008011606 */
[----:B------:R-:W-:Y:S02]  /*44c0*/  ULEA.HI UR4, UR4, UR5, URZ, 0x6 ;  /* 0x0000000504047291 */ /* 0x000fe4000f8f30ff */
[----:B------:R-:W-:Y:S02]  /*44d0*/  USHF.R.U32.HI UR7, URZ, 0x4, UR7 ;  /* 0x00000004ff077899 */ /* 0x000fe40008011607 */
[----:B------:R-:W-:Y:S02]  /*44e0*/  USHF.R.S32.HI UR28, URZ, 0x6, UR4 ;  /* 0x00000006ff1c7899 */ /* 0x000fe40008011404 */
[----:B------:R-:W-:-:S02]  /*44f0*/  UPRMT UR29, URZ, 0x654, UR29 ;  /* 0x00000654ff1d7896 */ /* 0x000fc4000800001d */
[----:B------:R-:W-:Y:S02]  /*4500*/  UISETP.LT.AND UP0, UPT, UR28, 0x1, UPT ;  /* 0x000000011c00788c */ /* 0x000fe4000bf01270 */
[----:B------:R-:W-:Y:S02]  /*4510*/  ULOP3.LUT UR21, UR6, 0x3fff, URZ, 0xc0, !UPT ;  /* 0x00003fff06157892 */ /* 0x000fe4000f8ec0ff */
[----:B------:R-:W-:Y:S02]  /*4520*/  USEL UR31, UR28, 0x1, !UP0 ;  /* 0x000000011c1f7887 */ /* 0x000fe4000c000000 */
[----:B------:R-:W-:Y:S02]  /*4530*/  ULOP3.LUT UR20, UR7, 0x3fff, URZ, 0xc0, !UPT ;  /* 0x00003fff07147892 */ /* 0x000fe4000f8ec0ff */
[----:B------:R-:W-:Y:S01]  /*4540*/  UIADD3 UR31, UPT, UPT, -UR31, URZ, URZ ;  /* 0x000000ff1f1f7290 */ /* 0x000fe2000fffe1ff */
[----:B------:R-:W-:Y:S01]  /*4550*/  UMOV UR27, 0x10118010 ;  /* 0x10118010001b7882 */ /* 0x000fe20000000000 */
[----:B------:R-:W-:Y:S01]  /*4560*/  UMOV UR24, 0x0 ;  /* 0x0000000000187882 */ /* 0x000fe20000000000 */
[----:B------:R-:W-:Y:S01]  /*4570*/  UMOV UR25, 0x10118010 ;  /* 0x1011801000197882 */ /* 0x000fe20000000000 */
[C---:B-1----:R-:W-:Y:S01]  /*4580*/  VIADD R5, R3.reuse, 0x40 ;  /* 0x0000004003057836 */ /* 0x042fe20000000000 */
[----:B------:R-:W-:-:S04]  /*4590*/  LOP3.LUT R4, R3, 0xffff, RZ, 0xc0, !PT ;  /* 0x0000ffff03047812 */ /* 0x000fc800078ec0ff */
[----:B------:R-:W-:-:S05]  /*45a0*/  LOP3.LUT R5, R5, 0xffff, RZ, 0xc0, !PT ;  /* 0x0000ffff05057812 */ /* 0x000fca00078ec0ff */
[----:B------:R1:W-:Y:S02]  /*45b0*/  STL.64 [R1], R4 ;  /* 0x0000000401007387 */ /* 0x0003e40000100a00 */
.L_x_86:
[----:B-1----:R-:W-:-:S04]  /*45c0*/  SHF.L.U32 R5, R2, 0x1f, RZ ;  /* 0x0000001f02057819 */ /* 0x002fc800000006ff */
[----:B------:R-:W1:Y:S02]  /*45d0*/  SYNCS.PHASECHK.TRANS64.TRYWAIT P0, [UR18+0x160], R5 ;  /* 0x00016005ff0075a7 */ /* 0x000e640008001112 */
[----:B-1-34-:R-:W-:Y:S05]  /*45e0*/  @!P0 BRA `(.L_x_78) ;  /* 0x0000004c00c88947 */ /* 0x01afea0003800000 */
.L_x_175:
[----:B-1----:R-:W1:Y:S01]  /*45f0*/  LDS.128 R4, [UR18+0x1a0] ;  /* 0x0001a012ff047984 */ /* 0x002e620008000c00 */
[----:B------:R-:W-:Y:S01]  /*4600*/  ULEA UR23, UR22, UR18, 0x3 ;  /* 0x0000001216177291 */ /* 0x000fe2000f8e18ff */
[----:B------:R-:W-:Y:S01]  /*4610*/  @!PT LDS RZ, [RZ] ;  /* 0x00000000fffff984 */ /* 0x000fe20000000800 */
[----:B------:R-:W-:Y:S01]  /*4620*/  @!PT LDS RZ, [RZ] ;  /* 0x00000000fffff984 */ /* 0x000fe20000000800 */
[----:B------:R-:W-:Y:S01]  /*4630*/  @!PT LDS RZ, [RZ] ;  /* 0x00000000fffff984 */ /* 0x000fe20000000800 */
[----:B------:R-:W-:Y:S01]  /*4640*/  @!PT LDS RZ, [RZ] ;  /* 0x00000000fffff984 */ /* 0x000fe20000000800 */
[----:B------:R2:W-:Y:S06]  /*4650*/  MEMBAR.ALL.CTA ;  /* 0x0000000000007992 */ /* 0x0005ec0000008000 */
[----:B--2---:R-:W2:Y:S02]  /*4660*/  FENCE.VIEW.ASYNC.S ;  /* 0x00000000000073c6 */ /* 0x004ea40000000000 */
[----:B--2---:R-:W-:Y:S01]  /*4670*/  SYNCS.ARRIVE.TRANS64.RED.A1T0 RZ, [UR29], RZ ;  /* 0x000000ffffff79a7 */ /* 0x004fe2000810041d */
[----:B-1----:R-:W-:Y:S01]  /*4680*/  LOP3.LUT P2, RZ, R6, 0x1, RZ, 0xc0, !PT ;  /* 0x0000000106ff7812 */ /* 0x002fe2000784c0ff */
[----:B------:R-:W-:-:S12]  /*4690*/  BRA.U UP4, `(.L_x_79) ;  /* 0x00000001040c7547 */ /* 0x000fd8000b800000 */
[----:B------:R-:W-:-:S04]  /*46a0*/  SHF.L.U32 R5, R8, 0x1f, RZ ;  /* 0x0000001f08057819 */ /* 0x000fc800000006ff */
[----:B------:R-:W1:Y:S02]  /*46b0*/  SYNCS.PHASECHK.TRANS64.TRYWAIT P0, [UR23+0x180], R5 ;  /* 0x00018005ff0075a7 */ /* 0x000e640008001117 */
[----:B-1----:R-:W-:Y:S05]  /*46c0*/  @!P0 BRA `(.L_x_80) ;  /* 0x0000004c00a88947 */ /* 0x002fea0003800000 */
.L_x_79:
[----:B------:R-:W-:Y:S05]  /*46d0*/  BRA.U UP4, `(.L_x_81) ;  /* 0x0000000104dc7547 */ /* 0x000fea000b800000 */
[----:B------:R-:W2:Y:S02]  /*46e0*/  LDCU UR4, c[0x0][0x390] ;  /* 0x00007200ff0477ac */ /* 0x000ea40008000800 */
[----:B--2---:R-:W-:-:S09]  /*46f0*/  UISETP.GE.AND UP0, UPT, UR4, 0x1, UPT ;  /* 0x000000010400788c */ /* 0x004fd2000bf06270 */
[----:B------:R-:W-:Y:S05]  /*4700*/  BRA.U !UP0, `(.L_x_82) ;  /* 0x0000000108c47547 */ /* 0x000fea000b800000 */
[----:B------:R-:W-:Y:S01]  /*4710*/  ULEA UR4, UR22, UR43, 0x2 ;  /* 0x0000002b16047291 */ /* 0x000fe2000f8e10ff */
[----:B-1----:R-:W-:-:S08]  /*4720*/  SHF.L.U32 R4, R0, 0x1f, RZ ;  /* 0x0000001f00047819 */ /* 0x002fd000000006ff */
[----:B------:R-:W5:Y:S01]  /*4730*/  LDL R5, [UR4] ;  /* 0x00000004ff057983 */ /* 0x000f620008100800 */
[----:B------:R-:W-:Y:S02]  /*4740*/  ULEA UR4, UR15, UR18, 0x3 ;  /* 0x000000120f047291 */ /* 0x000fe4000f8e18ff */
[----:B------:R-:W-:Y:S01]  /*4750*/  UPLOP3.LUT UP2, UPT, UPT, UPT, UPT, 0x40, 0x4 ;  /* 0x000000000004789c */ /* 0x000fe20003f4e870 */
[----:B------:R-:W-:Y:S01]  /*4760*/  UMOV UR17, UR31 ;  /* 0x0000001f00117c82 */ /* 0x000fe20008000000 */
[----:B------:R-:W-:Y:S01]  /*4770*/  UMOV UR16, UR28 ;  /* 0x0000001c00107c82 */ /* 0x000fe20008000000 */
[----:B------:R-:W-:-:S04]  /*4780*/  UMOV UR5, UR15 ;  /* 0x0000000f00057c82 */ /* 0x000fc80008000000 */
[----:B------:R1:W2:Y:S04]  /*4790*/  SYNCS.PHASECHK.TRANS64.TRYWAIT P1, [UR4], R4 ;  /* 0x00000004ff0075a7 */ /* 0x0002a80008021104 */
.L_x_85:
[----:B------:R-:W-:Y:S02]  /*47a0*/  UIADD3 UR17, UPT, UPT, UR17, 0x1, URZ ;  /* 0x0000000111117890 */ /* 0x000fe4000fffe0ff */
[----:B---3--:R-:W-:Y:S02]  /*47b0*/  ULEA UR10, UR5, UR18, 0x3 ;  /* 0x00000012050a7291 */ /* 0x008fe4000f8e18ff */
[----:B------:R-:W-:Y:S01]  /*47c0*/  UISETP.NE.AND UP3, UPT, UR17, URZ, UPT ;  /* 0x000000ff1100728c */ /* 0x000fe2000bf65270 */
[----:B--2-4-:R-:W-:Y:S10]  /*47d0*/  @P1 BRA `(.L_x_83) ;  /* 0x00000000000c1947 */ /* 0x014ff40003800000 */
[----:B------:R-:W-:Y:S04]  /*47e0*/  SHF.L.U32 R6, R0, 0x1f, RZ ;  /* 0x0000001f00067819 */ /* 0x000fe800000006ff */
[----:B------:R-:W2:Y:S02]  /*47f0*/  SYNCS.PHASECHK.TRANS64.TRYWAIT P0, [UR10], R6 ;  /* 0x00000006ff0075a7 */ /* 0x000ea4000800110a */
[----:B--2---:R-:W-:Y:S05]  /*4800*/  @!P0 BRA `(.L_x_84) ;  /* 0x0000004c00708947 */ /* 0x004fea0003800000 */
.L_x_83:
[----:B------:R-:W-:Y:S01]  /*4810*/  UISETP.NE.AND UP0, UPT, UR16, 0x1, UPT ;  /* 0x000000011000788c */ /* 0x000fe2000bf05270 */
[----:B------:R-:W-:Y:S01]  /*4820*/  PLOP3.LUT P1, PT, PT, PT, PT, 0x80, 0x8 ;  /* 0x000000000008781c */ /* 0x000fe20003f2f070 */
[----:B------:R-:W-:Y:S02]  /*4830*/  UIADD3 UR4, UPT, UPT, UR5, 0x1, URZ ;  /* 0x0000000105047890 */ /* 0x000fe4000fffe0ff */
[----:B------:R-:W-:Y:S02]  /*4840*/  ULEA UR8, UR5, UR20, 0x7 ;  /* 0x0000001405087291 */ /* 0x000fe4000f8e38ff */
[----:B------:R-:W-:Y:S01]  /*4850*/  UISETP.NE.AND UP1, UPT, UR4, 0x14, UPT ;  /* 0x000000140400788c */ /* 0x000fe2000bf25270 */
[----:B------:R-:W-:Y:S01]  /*4860*/  PLOP3.LUT P0, PT, PT, PT, UP0, 0x80, 0x8 ;  /* 0x000000000008781c */ /* 0x000fe20003f0f008 */
[----:B------:R-:W-:Y:S02]  /*4870*/  UIADD3 UR12, UPT, UPT, UR8, 0x40, URZ ;  /* 0x00000040080c7890 */ /* 0x000fe4000fffe0ff */
[----:B------:R-:W-:Y:S02]  /*4880*/  USEL UR6, URZ, 0x1, UP1 ;  /* 0x00000001ff067887 */ /* 0x000fe40008800000 */
[----:B------:R-:W-:Y:S02]  /*4890*/  USEL UR15, UR4, URZ, UP1 ;  /* 0x000000ff040f7287 */ /* 0x000fe40008800000 */
[----:B------:R-:W-:Y:S02]  /*48a0*/  UIADD3 UR10, UPT, UPT, UR10, 0xa0, URZ ;  /* 0x000000a00a0a7890 */ /* 0x000fe4000fffe0ff */
[----:B------:R-:W-:Y:S01]  /*48b0*/  @UP0 ULEA UR4, UR15, UR18, 0x3 ;  /* 0x000000120f040291 */ /* 0x000fe2000f8e18ff */
[----:B------:R-:W-:Y:S01]  /*48c0*/  LOP3.LUT R0, R0, UR6, RZ, 0x3c, !PT ;  /* 0x0000000600007c12 */ /* 0x000fe2000f8e3cff */
[----:B------:R-:W-:Y:S01]  /*48d0*/  UIADD3 UR16, UPT, UPT, UR16, -0x1, URZ ;  /* 0xffffffff10107890 */ /* 0x000fe2000fffe0ff */
[----:B------:R-:W-:Y:S02]  /*48e0*/  UMOV UR9, 0xc0004010 ;  /* 0xc000401000097882 */ /* 0x000fe40000000000 */
[----:B-1----:R-:W-:Y:S01]  /*48f0*/  @P0 SHF.L.U32 R4, R0, 0x1f, RZ ;  /* 0x0000001f00040819 */ /* 0x002fe200000006ff */
[----:B------:R-:W-:Y:S01]  /*4900*/  UMOV UR13, 0xc0004010 ;  /* 0xc0004010000d7882 */ /* 0x000fe20000000000 */
[----:B------:R-:W-:Y:S02]  /*4910*/  UMOV UR7, 0x40004040 ;  /* 0x4000404000077882 */ /* 0x000fe40000000000 */
[----:B------:R3:W4:Y:S01]  /*4920*/  @P0 SYNCS.PHASECHK.TRANS64.TRYWAIT P1, [UR4], R4 ;  /* 0x00000004ff0005a7 */ /* 0x0007220008021104 */
[----:B------:R-:W-:Y:S11]  /*4930*/  ELECT P0, URZ, PT ;  /* 0x0000000000ff782f */ /* 0x000ff60003800000 */
[----:B------:R-:W-:Y:S02]  /*4940*/  @!UPT UIADD3 URZ, UPT, UPT, URZ, URZ, URZ ;  /* 0x000000fffffff290 */ /* 0x000fe4000fffe0ff */
[C---:B-----5:R-:W-:Y:S01]  /*4950*/  @P0 R2UR.BROADCAST UR14, R5.reuse ;  /* 0x00000000050e02ca */ /* 0x060fe200008e0000 */
[----:B------:R-:W-:Y:S01]  /*4960*/  ULEA UR4, UR5, UR21, 0x9 ;  /* 0x0000001505047291 */ /* 0x000fe2000f8e48ff */
[----:B------:R-:W-:Y:S11]  /*4970*/  ELECT P0, URZ, PT ;  /* 0x0000000000ff782f */ /* 0x000ff60003800000 */
[----:B------:R-:W-:Y:S02]  /*4980*/  @!UPT UIADD3 URZ, UPT, UPT, URZ, URZ, URZ ;  /* 0x000000fffffff290 */ /* 0x000fe4000fffe0ff */
[----:B------:R-:W-:Y:S01]  /*4990*/  @P0 R2UR.BROADCAST UR11, R5 ;  /* 0x00000000050b02ca */ /* 0x000fe200008e0000 */
[----:B------:R-:W-:Y:S01]  /*49a0*/  UIADD3 UR6, UPT, UPT, UR4, 0x100, URZ ;  /* 0x0000010004067890 */ /* 0x000fe2000fffe0ff */
[----:B------:R-:W-:Y:S02]  /*49b0*/  UMOV UR5, 0x40004040 ;  /* 0x4000404000057882 */ /* 0x000fe40000000000 */
[----:B------:R1:W-:Y:S01]  /*49c0*/  UTCQMMA.2CTA gdesc[UR4], gdesc[UR8], tmem[UR14], tmem[UR26], idesc[UR27], UP2 ;  /* 0x00ff1a08040075ea */ /* 0x0003e2000920030e */
[----:B------:R-:W-:Y:S08]  /*49d0*/  UPLOP3.LUT UP2, UPT, UPT, UPT, UPT, 0x80, 0x8 ;  /* 0x000000000008789c */ /* 0x000ff00003f4f070 */
[----:B------:R3:W-:Y:S01]  /*49e0*/  UTCQMMA.2CTA gdesc[UR6], gdesc[UR12], tmem[UR11], tmem[UR24], idesc[UR25], UPT ;  /* 0x00ff180c060075ea */ /* 0x0007e2000ba0030b */
[----:B------:R3:W-:Y:S01]  /*49f0*/  UTCBAR.2CTA.MULTICAST [UR10], URZ, UR19 ;  /* 0x000000ff0a0073e9 */ /* 0x0007e20008200813 */
[----:B-1----:R-:W-:Y:S01]  /*4a00*/  UMOV UR5, UR15 ;  /* 0x0000000f00057c82 */ /* 0x002fe20008000000 */
[----:B------:R-:W-:Y:S05]  /*4a10*/  BRA.U UP3, `(.L_x_85) ;  /* 0xfffffffd03607547 */ /* 0x000fea000b83ffff */
.L_x_82:
[----:B------:R-:W-:-:S09]  /*4a20*/  UIADD3 UR4, UPT, UPT, UR23, 0x170, URZ ;  /* 0x0000017017047890 */ /* 0x000fd2000fffe0ff */
[----:B------:R2:W-:Y:S01]  /*4a30*/  UTCBAR.2CTA.MULTICAST [UR4], URZ, UR30 ;  /* 0x000000ff040073e9 */ /* 0x0005e2000820081e */
[----:B------:R-:W-:Y:S02]  /*4a40*/  NOP ;  /* 0x0000000000007918 */ /* 0x000fe40000000000 */
.L_x_81:
[----:B--2---:R-:W-:Y:S01]  /*4a50*/  UIADD3 UR4, UPT, UPT, UR22, 0x1, URZ ;  /* 0x0000000116047890 */ /* 0x004fe2000fffe0ff */
[----:B------:R-:W-:-:S03]  /*4a60*/  LOP3.LUT R2, R2, 0x1, RZ, 0x3c, !PT ;  /* 0x0000000102027812 */ /* 0x000fc600078e3cff */
[----:B------:R-:W-:-:S04]  /*4a70*/  UISETP.NE.AND UP0, UPT, UR4, 0x2, UPT ;  /* 0x000000020400788c */ /* 0x000fc8000bf05270 */
[----:B------:R-:W-:Y:S02]  /*4a80*/  USEL UR5, URZ, 0x1, UP0 ;  /* 0x00000001ff057887 */ /* 0x000fe40008000000 */
[----:B------:R-:W-:-:S04]  /*4a90*/  USEL UR22, UR4, URZ, UP0 ;  /* 0x000000ff04167287 */ /* 0x000fc80008000000 */
[----:B------:R-:W-:Y:S01]  /*4aa0*/  LOP3.LUT R8, R8, UR5, RZ, 0x3c, !PT ;  /* 0x0000000508087c12 */ /* 0x000fe2000f8e3cff */
[----:B------:R-:W-:Y:S07]  /*4ab0*/  @P2 BRA `(.L_x_86) ;  /* 0xfffffff800c02947 */ /* 0x000fee000383ffff */
[----:B------:R-:W2:Y:S01]  /*4ac0*/  S2UR UR8, SR_CgaCtaId ;  /* 0x00000000000879c3 */ /* 0x000ea20000008800 */
[----:B------:R-:W-:Y:S01]  /*4ad0*/  ELECT P0, URZ, PT ;  /* 0x0000000000ff782f */ /* 0x000fe20003800000 */
[----:B------:R-:W-:Y:S01]  /*4ae0*/  HFMA2 R0, -RZ, RZ, 0, 5.9604644775390625e-08 ;  /* 0x00000001ff007431 */ /* 0x000fe200000001ff */
[----:B------:R-:W-:-:S05]  /*4af0*/  UMOV UR4, 0x40 ;  /* 0x0000004000047882 */ /* 0x000fca0000000000 */
[----:B------:R-:W-:Y:S01]  /*4b00*/  UVIRTCOUNT.DEALLOC.SMPOOL 0x80 ;  /* 0x000000800000784c */ /* 0x000fe20000000000 */
[----:B------:R-:W-:Y:S02]  /*4b10*/  UISETP.NE.AND UP0, UPT, UR33, URZ, UPT ;  /* 0x000000ff2100728c */ /* 0x000fe4000bf05270 */
[----:B--2---:R-:W-:-:S09]  /*4b20*/  ULEA UR8, UR8, UR4, 0x18 ;  /* 0x0000000408087291 */ /* 0x004fd2000f8ec0ff */
[----:B------:R2:W-:Y:S01]  /*4b30*/  @P0 STS.U8 [UR8+0x1c], R0 ;  /* 0x00001c00ff000988 */ /* 0x0005e20008000008 */
[----:B------:R-:W-:Y:S05]  /*4b40*/  BRA.U UP0, `(.L_x_87) ;  /* 0x0000000100587547 */ /* 0x000fea000b800000 */
[----:B------:R-:W-:Y:S01]  /*4b50*/  UIADD3 UR5, UPT, UPT, UR18, 0x180, URZ ;  /* 0x0000018012057890 */ /* 0x000fe2000fffe0ff */
[----:B------:R-:W-:-:S03]  /*4b60*/  SHF.L.U32 R2, R8, 0x1f, RZ ;  /* 0x0000001f08027819 */ /* 0x000fc600000006ff */
[----:B------:R-:W-:-:S09]  /*4b70*/  ULEA UR4, UR22, UR5, 0x3 ;  /* 0x0000000516047291 */ /* 0x000fd2000f8e18ff */
[----:B------:R-:W1:Y:S02]  /*4b80*/  SYNCS.PHASECHK.TRANS64.TRYWAIT P0, [UR4], R2 ;  /* 0x00000002ff0075a7 */ /* 0x000e640008001104 */
[----:B-1----:R-:W-:Y:S05]  /*4b90*/  @!P0 BRA `(.L_x_88) ;  /* 0x0000004800a48947 */ /* 0x002fea0003800000 */
.L_x_179:
[----:B------:R-:W-:-:S04]  /*4ba0*/  UIADD3 UR4, UPT, UPT, UR22, 0x1, URZ ;  /* 0x0000000116047890 */ /* 0x000fc8000fffe0ff */
[----:B------:R-:W-:-:S04]  /*4bb0*/  UISETP.NE.AND UP1, UPT, UR4, 0x2, UPT ;  /* 0x000000020400788c */ /* 0x000fc8000bf25270 */
[----:B---3--:R-:W-:Y:S02]  /*4bc0*/  USEL UR6, URZ, 0x1, UP1 ;  /* 0x00000001ff067887 */ /* 0x008fe40008800000 */
[----:B------:R-:W-:-:S04]  /*4bd0*/  USEL UR4, UR4, URZ, UP1 ;  /* 0x000000ff04047287 */ /* 0x000fc80008800000 */
[----:B------:R-:W-:Y:S01]  /*4be0*/  ULEA UR4, UR4, UR5, 0x3 ;  /* 0x0000000504047291 */ /* 0x000fe2000f8e18ff */
[----:B-1----:R-:W-:-:S04]  /*4bf0*/  LOP3.LUT R2, R8, UR6, RZ, 0x3c, !PT ;  /* 0x0000000608027c12 */ /* 0x002fc8000f8e3cff */
[----:B------:R-:W-:Y:S01]  /*4c00*/  SHF.L.U32 R2, R2, 0x1f, RZ ;  /* 0x0000001f02027819 */ /* 0x000fe200000006ff */
[----:B--2---:R-:W-:-:S04]  /*4c10*/  IMAD.U32 R0, RZ, RZ, UR4 ;  /* 0x00000004ff007e24 */ /* 0x004fc8000f8e00ff */
[----:B------:R1:W2:Y:S03]  /*4c20*/  SYNCS.PHASECHK.TRANS64.TRYWAIT P0, [R0+URZ], R2 ;  /* 0x00000002000075a7 */ /* 0x0002a600080011ff */
[----:B--2---:R-:W-:Y:S05]  /*4c30*/  @!P0 NANOSLEEP.SYNCS 0x989680 ;  /* 0x009896800000895d */ /* 0x004fea0003900000 */
[----:B------:R-:W2:Y:S02]  /*4c40*/  @!P0 SYNCS.PHASECHK.TRANS64 P0, [R0+URZ], R2 ;  /* 0x00000002000085a7 */ /* 0x000ea400080010ff */
[----:B--2---:R-:W-:Y:S05]  /*4c50*/  @P0 BRA `(.L_x_89) ;  /* 0x0000000000200947 */ /* 0x004fea0003800000 */
.L_x_90:
[----:B--2---:R2:W3:Y:S02]  /*4c60*/  SYNCS.PHASECHK.TRANS64.TRYWAIT P0, [R0+URZ], R2 ;  /* 0x00000002000075a7 */ /* 0x0044e400080011ff */
[----:B---3--:R-:W-:Y:S05]  /*4c70*/  @!P0 NANOSLEEP.SYNCS 0x989680 ;  /* 0x009896800000895d */ /* 0x008fea0003900000 */
[----:B------:R-:W3:Y:S02]  /*4c80*/  @!P0 SYNCS.PHASECHK.TRANS64 P0, [R0+URZ], R2 ;  /* 0x00000002000085a7 */ /* 0x000ee400080010ff */
[----:B---3--:R-:W-:Y:S05]  /*4c90*/  @!P0 BRA `(.L_x_90) ;  /* 0xfffffffc00f08947 */ /* 0x008fea000383ffff */
[----:B------:R-:W-:Y:S05]  /*4ca0*/  BRA `(.L_x_89) ;  /* 0x00000000000c7947 */ /* 0x000fea0003800000 */
.L_x_87:
[----:B------:R-:W-:-:S04]  /*4cb0*/  UIADD3 UR4, UPT, UPT, UR18, 0x190, URZ ;  /* 0x0000019012047890 */ /* 0x000fc8000fffe0ff */
[----:B------:R-:W-:-:S09]  /*4cc0*/  UPRMT UR4, UR32, 0x654, UR4 ;  /* 0x0000065420047896 */ /* 0x000fd20008000004 */
[----:B------:R-:W-:Y:S03]  /*4cd0*/  SYNCS.ARRIVE.TRANS64.RED.A1T0 RZ, [UR4], RZ ;  /* 0x000000ffffff79a7 */ /* 0x000fe60008100404 */
.L_x_89:
[----:B-12---:R-:W-:Y:S01]  /*4ce0*/  SHF.L.U32 R2, RZ, 0x1f, RZ ;  /* 0x0000001fff027819 */ /* 0x006fe200000006ff */
[----:B------:R-:W-:Y:S01]  /*4cf0*/  UIADD3 UR4, UPT, UPT, UR18, 0x190, URZ ;  /* 0x0000019012047890 */ /* 0x000fe2000fffe0ff */
[----:B------:R-:W-:Y:S02]  /*4d00*/  PLOP3.LUT P0, PT, PT, PT, UP0, 0x80, 0x8 ;  /* 0x000000000008781c */ /* 0x000fe40003f0f008 */
[----:B----4-:R-:W1:Y:S02]  /*4d10*/  SYNCS.PHASECHK.TRANS64.TRYWAIT P1, [UR18+0x190], R2 ;  /* 0x00019002ff0075a7 */ /* 0x010e640008021112 */
[----:B-1----:R-:W-:Y:S09]  /*4d20*/  @!P1 BRA `(.L_x_91) ;  /* 0x0000004800589947 */ /* 0x002ff20003800000 */
.L_x_181:
[----:B------:R-:W-:Y:S01]  /*4d30*/  @!UP0 UPRMT UR4, UR32, 0x654, UR4 ;  /* 0x0000065420048896 */ /* 0x000fe20008000004 */
[----:B------:R-:W-:Y:S01]  /*4d40*/  LOP3.LUT R3, R3, 0xffff, RZ, 0xc0, !PT ;  /* 0x0000ffff03037812 */ /* 0x000fe200078ec0ff */
[----:B-1----:R-:W-:-:S03]  /*4d50*/  IMAD.MOV.U32 R2, RZ, RZ, 0xffff ;  /* 0x0000ffffff027424 */ /* 0x002fc600078e00ff */
[----:B------:R-:W-:-:S04]  /*4d60*/  SHF.R.U32.HI R3, RZ, 0x5, R3 ;  /* 0x00000005ff037819 */ /* 0x000fc80000011603 */
[----:B------:R-:W-:Y:S01]  /*4d70*/  @!P0 SYNCS.ARRIVE.TRANS64.RED.A1T0 RZ, [UR4], RZ ;  /* 0x000000ffffff89a7 */ /* 0x000fe20008100404 */
[----:B------:R-:W-:Y:S01]  /*4d80*/  NOP ;  /* 0x0000000000007918 */ /* 0x000fe20000000000 */
[----:B------:R-:W1:Y:S01]  /*4d90*/  LDS R0, [UR8+0x14] ;  /* 0x00001408ff007984 */ /* 0x000e620008000800 */
[----:B------:R-:W-:-:S04]  /*4da0*/  SHF.L.U32 R2, R2, R3, RZ ;  /* 0x0000000302027219 */ /* 0x000fc800000006ff */
[----:B-1----:R-:W-:-:S04]  /*4db0*/  LOP3.LUT R0, R0, R2, RZ, 0xc0, !PT ;  /* 0x0000000200007212 */ /* 0x002fc800078ec0ff */
[----:B------:R-:W-:Y:S01]  /*4dc0*/  ISETP.NE.AND P0, PT, R0, R2, PT ;  /* 0x000000020000720c */ /* 0x000fe20003f05270 */
[----:B------:R-:W-:-:S05]  /*4dd0*/  IMAD.MOV.U32 R0, RZ, RZ, 0x1 ;  /* 0x00000001ff007424 */ /* 0x000fca00078e00ff */
[----:B------:R-:W-:-:S07]  /*4de0*/  SHF.L.U32 R0, R0, R3, RZ ;  /* 0x0000000300007219 */ /* 0x000fce00000006ff */
[----:B------:R-:W-:Y:S05]  /*4df0*/  @P0 BRA `(.L_x_92) ;  /* 0x00000000005c0947 */ /* 0x000fea0003800000 */
[----:B------:R-:W1:Y:S02]  /*4e00*/  LDS R3, [UR8+0x18] ;  /* 0x00001808ff037984 */ /* 0x000e640008000800 */
[----:B-1----:R-:W-:-:S04]  /*4e10*/  LOP3.LUT R3, R3, R0, RZ, 0xc0, !PT ;  /* 0x0000000003037212 */ /* 0x002fc800078ec0ff */
[----:B------:R-:W-:-:S13]  /*4e20*/  ISETP.NE.AND P0, PT, R3, R0, PT ;  /* 0x000000000300720c */ /* 0x000fda0003f05270 */
[----:B------:R-:W-:Y:S05]  /*4e30*/  @P0 BRA `(.L_x_93) ;  /* 0x0000000000400947 */ /* 0x000fea0003800000 */
[----:B------:R-:W-:Y:S01]  /*4e40*/  R2UR UR4, R2 ;  /* 0x00000000020472ca */ /* 0x000fe200000e0000 */
[----:B------:R-:W1:Y:S01]  /*4e50*/  S2R R3, SR_LANEID ;  /* 0x0000000000037919 */ /* 0x000e620000000000 */
[----:B------:R-:W-:-:S04]  /*4e60*/  LOP3.LUT R0, RZ, R0, RZ, 0x33, !PT ;  /* 0x00000000ff007212 */ /* 0x000fc800078e33ff */
[----:B---3--:R-:W2:Y:S07]  /*4e70*/  REDUX UR6, R0 ;  /* 0x00000000000673c4 */ /* 0x008eae0000000000 */
[----:B------:R-:W-:-:S03]  /*4e80*/  ULOP3.LUT UR5, URZ, UR4, URZ, 0x33, !UPT ;  /* 0x00000004ff057292 */ /* 0x000fc6000f8e33ff */
[----:B------:R-:W-:Y:S02]  /*4e90*/  VOTEU.ANY UR4, UPT, PT ;  /* 0x0000000000047886 */ /* 0x000fe400038e0100 */
[----:B------:R-:W-:Y:S01]  /*4ea0*/  UFLO.U32 UR4, UR4 ;  /* 0x00000004000472bd */ /* 0x000fe200080e0000 */
[----:B------:R-:W-:-:S04]  /*4eb0*/  IMAD.U32 R2, RZ, RZ, UR5 ;  /* 0x00000005ff027e24 */ /* 0x000fc8000f8e00ff */
[----:B------:R-:W3:Y:S02]  /*4ec0*/  REDUX UR7, R2 ;  /* 0x00000000020773c4 */ /* 0x000ee40000000000 */
[----:B------:R4:W-:Y:S01]  /*4ed0*/  UTCATOMSWS.AND URZ, UR5 ;  /* 0x0000000500ff79e3 */ /* 0x0009e20008000000 */
[----:B--2---:R-:W-:Y:S01]  /*4ee0*/  IMAD.U32 R0, RZ, RZ, UR6 ;  /* 0x00000006ff007e24 */ /* 0x004fe2000f8e00ff */
[----:B-1----:R-:W-:Y:S01]  /*4ef0*/  ISETP.EQ.U32.AND P0, PT, R3, UR4, PT ;  /* 0x0000000403007c0c */ /* 0x002fe2000bf02070 */
[----:B---3--:R-:W-:-:S12]  /*4f00*/  IMAD.U32 R2, RZ, RZ, UR7 ;  /* 0x00000007ff027e24 */ /* 0x008fd8000f8e00ff */
[----:B------:R4:W-:Y:S04]  /*4f10*/  @P0 ATOMS.AND RZ, [UR8+0x14], R2 ;  /* 0x00001402ffff098c */ /* 0x0009e8000a800008 */
[----:B------:R4:W-:Y:S01]  /*4f20*/  @P0 ATOMS.AND RZ, [UR8+0x18], R0 ;  /* 0x00001800ffff098c */ /* 0x0009e2000a800008 */
[----:B------:R-:W-:Y:S05]  /*4f30*/  BRA `(.L_x_94) ;  /* 0x0000000000147947 */ /* 0x000fea0003800000 */
.L_x_93:
[----:B------:R-:W-:Y:S02]  /*4f40*/  MOV R2, 0x4f60 ;  /* 0x00004f6000027802 */ /* 0x000fe40000000f00 */
[----:B---3-5:R-:W-:Y:S05]  /*4f50*/  CALL.REL.NOINC `($__internal_0_$__cuda_sm10x_tcgen05_guardrail_trap_col_being_dealloced_not_returned_by_alloc) ;  /* 0x0000004800707944 */ /* 0x028fea0003c00000 */
[----:B------:R-:W-:Y:S05]  /*4f60*/  BRA `(.L_x_94) ;  /* 0x0000000000087947 */ /* 0x000fea0003800000 */
.L_x_92:
[----:B------:R-:W-:Y:S02]  /*4f70*/  MOV R2, 0x4f90 ;  /* 0x00004f9000027802 */ /* 0x000fe40000000f00 */
[----:B---3-5:R-:W-:Y:S05]  /*4f80*/  CALL.REL.NOINC `($__internal_2_$__cuda_sm10x_tcgen05_guardrail_trap_unallocated_columns_being_dealloced) ;  /* 0x00000048007c7944 */ /* 0x028fea0003c00000 */
.L_x_94:
[----:B------:R-:W-:Y:S01]  /*4f90*/  NOP ;  /* 0x0000000000007918 */ /* 0x000fe20000000000 */
[----:B----4-:R-:W-:Y:S05]  /*4fa0*/  EXIT ;  /* 0x000000000000794d */ /* 0x010fea0003800000 */
.L_x_66:
[----:B------:R-:W2:Y:S01]  /*4fb0*/  LDCU UR5, c[0x0][0x384] ;  /* 0x00007080ff0577ac */ /* 0x000ea20008000800 */
[----:B------:R-:W-:Y:S02]  /*4fc0*/  UISETP.NE.OR UP0, UPT, UR18, 0x3, !UP3 ;  /* 0x000000031200788c */ /* 0x000fe4000df05670 */
[----:B--2---:R-:W-:-:S07]  /*4fd0*/  UIADD3 UR5, UPT, UPT, UR5, 0x3f, URZ ;  /* 0x0000003f05057890 */ /* 0x004fce000fffe0ff */
[----:B------:R-:W-:Y:S05]  /*4fe0*/  BRA.U UP0, `(.L_x_95) ;  /* 0x0000001100187547 */ /* 0x000fea000b800000 */
[----:B------:R-:W-:Y:S01]  /*4ff0*/  USHF.R.S32.HI UR4, URZ, 0x1f, UR5 ;  /* 0x0000001fff047899 */ /* 0x000fe20008011405 */
[----:B------:R-:W2:Y:S01]  /*5000*/  S2UR UR14, SR_CgaCtaId ;  /* 0x00000000000e79c3 */ /* 0x000ea20000008800 */
[----:B------:R-:W3:Y:S01]  /*5010*/  LDCU UR41, c[0x0][0x370] ;  /* 0x00006e00ff2977ac */ /* 0x000ee20008000800 */
[----:B------:R-:W-:Y:S02]  /*5020*/  IMAD.MOV.U32 R9, RZ, RZ, 0x1 ;  /* 0x00000001ff097424 */ /* 0x000fe400078e00ff */
[----:B------:R-:W-:Y:S01]  /*5030*/  IMAD.MOV.U32 R8, RZ, RZ, RZ ;  /* 0x000000ffff087224 */ /* 0x000fe200078e00ff */
[----:B------:R-:W-:Y:S01]  /*5040*/  ULEA.HI UR4, UR4, UR5, URZ, 0x6 ;  /* 0x0000000504047291 */ /* 0x000fe2000f8f30ff */
[----:B------:R-:W3:Y:S03]  /*5050*/  LDCU.128 UR32, c[0x0][0xb10] ;  /* 0x00016200ff2077ac */ /* 0x000ee60008000c00 */
[----:B------:R-:W-:Y:S01]  /*5060*/  USHF.R.S32.HI UR27, URZ, 0x6, UR4 ;  /* 0x00000006ff1b7899 */ /* 0x000fe20008011404 */
[----:B------:R-:W4:Y:S05]  /*5070*/  LDCU UR40, c[0x0][0x374] ;  /* 0x00006e80ff2877ac */ /* 0x000f2a0008000800 */
[----:B------:R-:W-:Y:S01]  /*5080*/  IMAD.U32 R2, RZ, RZ, UR27 ;  /* 0x0000001bff027e24 */ /* 0x000fe2000f8e00ff */
[----:B------:R-:W1:Y:S04]  /*5090*/  LDCU.64 UR4, c[0x0][0x888] ;  /* 0x00011100ff0477ac */ /* 0x000e680008000a00 */
[----:B------:R-:W-:Y:S01]  /*50a0*/  IABS R0, R2 ;  /* 0x0000000200007213 */ /* 0x000fe20000000000 */
[----:B------:R-:W2:Y:S03]  /*50b0*/  LDCU.64 UR8, c[0x0][0x348] ;  /* 0x00006900ff0877ac */ /* 0x000ea60008000a00 */
[----:B------:R-:W-:Y:S01]  /*50c0*/  R2UR UR29, R0 ;  /* 0x00000000001d72ca */ /* 0x000fe200000e0000 */
[----:B------:R-:W2:Y:S01]  /*50d0*/  LDCU.64 UR30, c[0x0][0x890] ;  /* 0x00011200ff1e77ac */ /* 0x000ea20008000a00 */
[----:B------:R-:W2:Y:S01]  /*50e0*/  LDCU UR15, c[0x0][0xb0c] ;  /* 0x00016180ff0f77ac */ /* 0x000ea20008000800 */
[----:B------:R-:W2:Y:S10]  /*50f0*/  LDCU UR50, c[0x0][0xb20] ;  /* 0x00016400ff3277ac */ /* 0x000eb40008000800 */
[----:B------:R-:W4:Y:S01]  /*5100*/  I2F.RP R0, UR29 ;  /* 0x0000001d00007d06 */ /* 0x000f220008209400 */
[----:B-1----:R-:W-:Y:S01]  /*5110*/  UISETP.NE.U32.AND UP0, UPT, UR4, URZ, UPT ;  /* 0x000000ff0400728c */ /* 0x002fe2000bf05070 */
[----:B------:R-:W1:Y:S01]  /*5120*/  LDCU UR4, c[0x0][0xb30] ;  /* 0x00016600ff0477ac */ /* 0x000e620008000800 */
[----:B------:R-:W1:Y:S02]  /*5130*/  LDCU UR38, c[0x0][0x388] ;  /* 0x00007100ff2677ac */ /* 0x000e640008000800 */
[----:B------:R-:W-:Y:S01]  /*5140*/  UISETP.NE.AND.EX UP5, UPT, UR5, URZ, UPT, UP0 ;  /* 0x000000ff0500728c */ /* 0x000fe2000bfa5300 */
[----:B------:R-:W-:Y:S01]  /*5150*/  UMOV UR24, 0x400 ;  /* 0x0000040000187882 */ /* 0x000fe20000000000 */
[----:B---3--:R-:W-:Y:S01]  /*5160*/  UIMAD.WIDE.U32 UR10, UR41, UR32, URZ ;  /* 0x00000020290a72a5 */ /* 0x008fe2000f8e00ff */
[----:B----4-:R-:W3:Y:S01]  /*5170*/  MUFU.RCP R0, R0 ;  /* 0x0000000000007308 */ /* 0x010ee20000001000 */
[----:B------:R-:W-:Y:S01]  /*5180*/  UIMAD.WIDE.U32 UR12, UR40, UR35, URZ ;  /* 0x00000023280c72a5 */ /* 0x000fe2000f8e00ff */
[----:B------:R-:W-:Y:S01]  /*5190*/  UMOV UR6, URZ ;  /* 0x000000ff00067c82 */ /* 0x000fe20008000000 */
[----:B------:R-:W-:-:S02]  /*51a0*/  UISETP.NE.AND UP0, UPT, UR39, 0x1, UPT ;  /* 0x000000012700788c */ /* 0x000fc4000bf05270 */
[----:B--2---:R-:W-:Y:S02]  /*51b0*/  ULEA UR24, UR14, UR24, 0x18 ;  /* 0x000000180e187291 */ /* 0x004fe4000f8ec0ff */
[----:B------:R-:W-:Y:S02]  /*51c0*/  UIADD3 UR36, UP0, UPT, UR8, 0x580, URZ ;  /* 0x0000058008247890 */ /* 0x000fe4000ff1e0ff */
[----:B------:R-:W-:Y:S02]  /*51d0*/  UISETP.NE.U32.AND UP6, UPT, UR30, URZ, UPT ;  /* 0x000000ff1e00728c */ /* 0x000fe4000bfc5070 */
[----:B------:R-:W-:Y:S02]  /*51e0*/  UIADD3 UR48, UPT, UPT, UR24, 0x140, URZ ;  /* 0x0000014018307890 */ /* 0x000fe4000fffe0ff */
[----:B------:R-:W-:Y:S02]  /*51f0*/  UIADD3 UR42, UPT, UPT, UR24, 0x168, URZ ;  /* 0x00000168182a7890 */ /* 0x000fe4000fffe0ff */
[----:B------:R-:W-:Y:S01]  /*5200*/  UIADD3.X UR37, UPT, UPT, URZ, UR9, URZ, UP0, !UPT ;  /* 0x00000009ff257290 */ /* 0x000fe200087fe4ff */
[----:B---3--:R-:W-:Y:S01]  /*5210*/  VIADD R0, R0, 0xffffffe ;  /* 0x0ffffffe00007836 */ /* 0x008fe20000000000 */
[----:B------:R-:W-:Y:S01]  /*5220*/  UISETP.NE.AND UP0, UPT, UR15, 0x1, UPT ;  /* 0x000000010f00788c */ /* 0x000fe2000bf05270 */
[----:B------:R-:W-:Y:S01]  /*5230*/  UMOV UR10, UR11 ;  /* 0x0000000b000a7c82 */ /* 0x000fe20008000000 */
[----:B------:R-:W-:Y:S01]  /*5240*/  UMOV UR44, UR13 ;  /* 0x0000000d002c7c82 */ /* 0x000fe20008000000 */
[----:B------:R-:W-:-:S02]  /*5250*/  UISETP.GE.AND UP2, UPT, UR39, 0x1, UPT ;  /* 0x000000012700788c */ /* 0x000fc4000bf46270 */
[----:B------:R-:W2:Y:S01]  /*5260*/  F2I.FTZ.U32.TRUNC.NTZ R0, R0 ;  /* 0x0000000000007305 */ /* 0x000ea2000021f000 */
[----:B------:R-:W-:Y:S02]  /*5270*/  UISETP.NE.AND UP0, UPT, UR34, 0x1, UPT ;  /* 0x000000012200788c */ /* 0x000fe4000bf05270 */
[----:B------:R-:W-:Y:S01]  /*5280*/  UPLOP3.LUT UP4, UPT, UPT, UPT, UPT, 0x40, 0x4 ;  /* 0x000000000004789c */ /* 0x000fe20003f8e870 */
[----:B------:R-:W3:Y:S01]  /*5290*/  LDCU.64 UR16, c[0x0][0xb28] ;  /* 0x00016500ff1077ac */ /* 0x000ee20008000a00 */
[----:B------:R-:W-:Y:S02]  /*52a0*/  UISETP.NE.AND.EX UP6, UPT, UR31, URZ, UPT, UP6 ;  /* 0x000000ff1f00728c */ /* 0x000fe4000bfc5360 */
[----:B------:R-:W-:Y:S02]  /*52b0*/  UIADD3 UR8, UPT, UPT, UR24, 0x200, URZ ;  /* 0x0000020018087890 */ /* 0x000fe4000fffe0ff */
[----:B------:R-:W-:Y:S01]  /*52c0*/  UIADD3 UR9, UPT, UPT, UR24, 0x140, URZ ;  /* 0x0000014018097890 */ /* 0x000fe2000fffe0ff */
[----:B--2---:R-:W-:Y:S01]  /*52d0*/  R2UR UR7, R0 ;  /* 0x00000000000772ca */ /* 0x004fe200000e0000 */
[----:B------:R-:W-:Y:S01]  /*52e0*/  UPRMT UR48, UR14, 0x654, UR48 ;  /* 0x000006540e307896 */ /* 0x000fe20008000030 */
[----:B------:R-:W-:Y:S01]  /*52f0*/  IABS R0, R2 ;  /* 0x0000000200007213 */ /* 0x000fe20000000000 */
[----:B------:R-:W-:-:S02]  /*5300*/  UPRMT UR42, URZ, 0x654, UR42 ;  /* 0x00000654ff2a7896 */ /* 0x000fc4000800002a */
[----:B------:R-:W-:Y:S02]  /*5310*/  USHF.R.U32.HI UR45, URZ, UR33, UR10 ;  /* 0x00000021ff2d7299 */ /* 0x000fe4000801160a */
[----:B------:R-:W-:Y:S01]  /*5320*/  IMAD.MOV R0, RZ, RZ, -R0 ;  /* 0x000000ffff007224 */ /* 0x000fe200078e0a00 */
[----:B------:R-:W-:Y:S02]  /*5330*/  USHF.R.U32.HI UR44, URZ, UR50, UR44 ;  /* 0x00000032ff2c7299 */ /* 0x000fe4000801162c */
[----:B-1----:R-:W-:Y:S02]  /*5340*/  UISETP.NE.AND UP3, UPT, UR4, 0x1, UPT ;  /* 0x000000010400788c */ /* 0x002fe4000bf65270 */
[----:B------:R-:W-:Y:S01]  /*5350*/  R2UR UR46, R0 ;  /* 0x00000000002e72ca */ /* 0x000fe200000e0000 */
[----:B------:R-:W-:Y:S02]  /*5360*/  UIADD3 UR5, UPT, UPT, URZ, -UR7, URZ ;  /* 0x80000007ff057290 */ /* 0x000fe4000fffe0ff */
[----:B------:R-:W-:-:S02]  /*5370*/  UISETP.NE.AND UP2, UPT, UR38, URZ, UPT ;  /* 0x000000ff2600728c */ /* 0x000fc4000bf45270 */
[----:B------:R-:W-:Y:S02]  /*5380*/  UIMAD UR5, UR5, UR29, URZ ;  /* 0x0000001d050572a4 */ /* 0x000fe4000f8e02ff */
[----:B------:R-:W-:Y:S02]  /*5390*/  UISETP.NE.AND UP0, UPT, UR27, URZ, UPT ;  /* 0x000000ff1b00728c */ /* 0x000fe4000bf05270 */
[----:B------:R-:W-:-:S07]  /*53a0*/  UIMAD.WIDE.U32 UR6, UR7, UR5, UR6 ;  /* 0x00000005070672a5 */ /* 0x000fce000f8e0006 */
[----:B---3--:R-:W-:-:S05]  /*53b0*/  UMOV UR43, UR7 ;  /* 0x00000007002b7c82 */ /* 0x008fca0008000000 */
.L_x_105:
[----:B-1----:R-:W-:Y:S04]  /*53c0*/  SHF.L.U32 R2, R8, 0x1f, RZ ;  /* 0x0000001f08027819 */ /* 0x002fe800000006ff */
[----:B------:R-:W1:Y:S02]  /*53d0*/  SYNCS.PHASECHK.TRANS64.TRYWAIT P0, [UR24+0x160], R2 ;  /* 0x00016002ff0075a7 */ /* 0x000e640008001118 */
[----:B-1----:R-:W-:Y:S05]  /*53e0*/  @!P0 BRA `(.L_x_96) ;  /* 0x0000004000c08947 */ /* 0x002fea0003800000 */
.L_x_183:
[----:B------:R-:W2:Y:S01]  /*53f0*/  LDS.128 R4, [UR24+0x1a0] ;  /* 0x0001a018ff047984 */ /* 0x000ea20008000c00 */
[----:B------:R-:W-:Y:S01]  /*5400*/  UISETP.GE.AND UP0, UPT, UR39, 0x1, UPT ;  /* 0x000000012700788c */ /* 0x000fe2000bf06270 */
[----:B------:R-:W-:Y:S01]  /*5410*/  @!PT LDS RZ, [RZ] ;  /* 0x00000000fffff984 */ /* 0x000fe20000000800 */
[----:B------:R-:W-:Y:S01]  /*5420*/  @!PT LDS RZ, [RZ] ;  /* 0x00000000fffff984 */ /* 0x000fe20000000800 */
[----:B------:R-:W-:Y:S01]  /*5430*/  @!PT LDS RZ, [RZ] ;  /* 0x00000000fffff984 */ /* 0x000fe20000000800 */
[----:B------:R-:W-:Y:S01]  /*5440*/  @!PT LDS RZ, [RZ] ;  /* 0x00000000fffff984 */ /* 0x000fe20000000800 */
[----:B------:R3:W-:Y:S06]  /*5450*/  MEMBAR.ALL.CTA ;  /* 0x0000000000007992 */ /* 0x0007ec0000008000 */
[----:B---3--:R-:W3:Y:S02]  /*5460*/  FENCE.VIEW.ASYNC.S ;  /* 0x00000000000073c6 */ /* 0x008ee40000000000 */
[----:B---3--:R-:W-:Y:S01]  /*5470*/  SYNCS.ARRIVE.TRANS64.RED.A1T0 RZ, [UR42], RZ ;  /* 0x000000ffffff79a7 */ /* 0x008fe2000810042a */
[----:B--2---:R-:W-:Y:S11]  /*5480*/  LOP3.LUT P0, RZ, R6, 0x1, RZ, 0xc0, !PT ;  /* 0x0000000106ff7812 */ /* 0x004ff6000780c0ff */
[----:B------:R-:W-:Y:S02]  /*5490*/  @!UPT UIADD3 URZ, UPT, UPT, URZ, URZ, URZ ;  /* 0x000000fffffff290 */ /* 0x000fe4000fffe0ff */
[----:B------:R-:W-:Y:S01]  /*54a0*/  VOTEU.ANY UP2, P0 ;  /* 0x0000000000ff7886 */ /* 0x000fe20000040100 */
[----:B------:R-:W-:Y:S11]  /*54b0*/  PLOP3.LUT P1, PT, PT, PT, UP2, 0x80, 0x8 ;  /* 0x000000000008781c */ /* 0x000ff60003f2f028 */
[----:B------:R-:W-:Y:S02]  /*54c0*/  @!UPT UIADD3 URZ, UPT, UPT, URZ, URZ, URZ ;  /* 0x000000fffffff290 */ /* 0x000fe4000fffe0ff */
[----:B-1----:R-:W-:Y:S02]  /*54d0*/  @P1 MOV R2, R4 ;  /* 0x0000000400021202 */ /* 0x002fe40000000f00 */
[----:B------:R-:W-:Y:S02]  /*54e0*/  @P1 LOP3.LUT R0, R5, 0xffff, RZ, 0xc0, !PT ;  /* 0x0000ffff05001812 */ /* 0x000fe400078ec0ff */
[----:B------:R-:W-:Y:S02]  /*54f0*/  @P1 R2UR UR5, R2 ;  /* 0x00000000020512ca */ /* 0x000fe400000e0000 */
[----:B------:R-:W-:Y:S11]  /*5500*/  @P1 R2UR UR4, R0 ;  /* 0x00000000000412ca */ /* 0x000ff600000e0000 */
[----:B------:R-:W-:Y:S02]  /*5510*/  @UP2 UMOV UR14, UR5 ;  /* 0x00000005000e2c82 */ /* 0x000fe40008000000 */
[----:B------:R-:W-:Y:S01]  /*5520*/  @UP2 UMOV UR7, UR4 ;  /* 0x0000000400072c82 */ /* 0x000fe20008000000 */
[----:B------:R-:W-:Y:S05]  /*5530*/  BRA.U !UP0, `(.L_x_97) ;  /* 0x0000000108c07547 */ /* 0x000fea000b800000 */
[----:B------:R-:W-:Y:S02]  /*5540*/  UIMAD.WIDE.U32 UR12, UR7, UR35, URZ ;  /* 0x00000023070c72a5 */ /* 0x000fe4000f8e00ff */
[----:B------:R-:W-:Y:S02]  /*5550*/  UP2UR UR25, UPR, URZ, 0x4 ;  /* 0x00000004ff197883 */ /* 0x000fe40008000000 */
[----:B------:R-:W-:Y:S02]  /*5560*/  UISETP.NE.AND UP2, UPT, UR34, 0x1, UPT ;  /* 0x000000012200788c */ /* 0x000fe4000bf45270 */
[----:B------:R-:W-:Y:S02]  /*5570*/  UIMAD.WIDE.U32 UR18, UR14, UR32, URZ ;  /* 0x000000200e1272a5 */ /* 0x000fe4000f8e00ff */
[----:B------:R-:W-:Y:S02]  /*5580*/  USEL UR4, UR40, UR44, !UP2 ;  /* 0x0000002c28047287 */ /* 0x000fe4000d000000 */
[----:B------:R-:W-:Y:S02]  /*5590*/  UISETP.NE.AND UP0, UPT, UR15, 0x1, UPT ;  /* 0x000000010f00788c */ /* 0x000fe4000bf05270 */
[----:B------:R-:W-:Y:S02]  /*55a0*/  UP2UR UR28, UPR, URZ, 0x2 ;  /* 0x00000002ff1c7883 */ /* 0x000fe40008000000 */
[----:B------:R-:W-:Y:S02]  /*55b0*/  UISETP.NE.AND UP1, UPT, UR39, 0x1, UPT ;  /* 0x000000012700788c */ /* 0x000fe4000bf25270 */
[----:B------:R-:W-:Y:S02]  /*55c0*/  UIMAD.WIDE.U32 UR20, UR4, UR16, URZ ;  /* 0x00000010041472a5 */ /* 0x000fe4000f8e00ff */
[----:B------:R-:W-:Y:S01]  /*55d0*/  USEL UR10, UR41, UR45, !UP0 ;  /* 0x0000002d290a7287 */ /* 0x000fe2000c000000 */
[----:B------:R-:W-:Y:S02]  /*55e0*/  UMOV UR5, UR13 ;  /* 0x0000000d00057c82 */ /* 0x000fe40008000000 */
[----:B------:R-:W-:Y:S02]  /*55f0*/  USHF.R.U32.HI UR6, URZ, UR50, UR5 ;  /* 0x00000032ff067299 */ /* 0x000fe40008011605 */
[----:B------:R-:W-:Y:S02]  /*5600*/  UIMAD.WIDE.U32 UR22, UR10, UR16, URZ ;  /* 0x000000100a1672a5 */ /* 0x000fe4000f8e00ff */
[----:B------:R-:W-:Y:S02]  /*5610*/  USEL UR6, UR7, UR6, !UP2 ;  /* 0x0000000607067287 */ /* 0x000fe4000d000000 */
[----:B------:R-:W-:Y:S02]  /*5620*/  UISETP.NE.AND UP2, UPT, UR25, URZ, UPT ;  /* 0x000000ff1900728c */ /* 0x000fe4000bf45270 */
[----:B------:R-:W-:Y:S01]  /*5630*/  UIMAD.WIDE.U32 UR12, UR6, UR16, URZ ;  /* 0x00000010060c72a5 */ /* 0x000fe2000f8e00ff */
[----:B------:R-:W-:Y:S02]  /*5640*/  UMOV UR5, UR19 ;  /* 0x0000001300057c82 */ /* 0x000fe40008000000 */
[----:B------:R-:W-:Y:S03]  /*5650*/  USHF.R.U32.HI UR11, URZ, UR33, UR5 ;  /* 0x00000021ff0b7299 */ /* 0x000fe60008011605 */
[----:B------:R-:W-:Y:S02]  /*5660*/  UMOV UR5, UR21 ;  /* 0x0000001500057c82 */ /* 0x000fe40008000000 */
[----:B------:R-:W-:Y:S03]  /*5670*/  @UP1 USHF.R.U32.HI UR4, URZ, UR17, UR5 ;  /* 0x00000011ff041299 */ /* 0x000fe60008011605 */
[----:B------:R-:W-:Y:S01]  /*5680*/  UMOV UR5, UR23 ;  /* 0x0000001700057c82 */ /* 0x000fe20008000000 */
[----:B------:R-:W-:Y:S02]  /*5690*/  UIMAD UR4, UR39, UR4, URZ ;  /* 0x00000004270472a4 */ /* 0x000fe4000f8e02ff */
[----:B------:R-:W-:Y:S02]  /*56a0*/  @UP1 USHF.R.U32.HI UR10, URZ, UR17, UR5 ;  /* 0x00000011ff0a1299 */ /* 0x000fe40008011605 */
[----:B------:R-:W-:Y:S02]  /*56b0*/  USEL UR5, UR14, UR11, !UP0 ;  /* 0x0000000b0e057287 */ /* 0x000fe4000c000000 */
[----:B------:R-:W-:Y:S02]  /*56c0*/  UIMAD UR11, UR39, UR10, URZ ;  /* 0x0000000a270b72a4 */ /* 0x000fe4000f8e02ff */
[----:B------:R-:W-:Y:S03]  /*56d0*/  UISETP.GE.AND UP0, UPT, UR6, UR4, UPT ;  /* 0x000000040600728c */ /* 0x000fe6000bf06270 */
[----:B------:R-:W-:Y:S01]  /*56e0*/  UMOV UR4, UR13 ;  /* 0x0000000d00047c82 */ /* 0x000fe20008000000 */
[----:B------:R-:W-:Y:S02]  /*56f0*/  UISETP.GE.OR UP0, UPT, UR5, UR11, UP0 ;  /* 0x0000000b0500728c */ /* 0x000fe40008706670 */
[----:B------:R-:W-:Y:S02]  /*5700*/  USHF.R.U32.HI UR4, URZ, UR17, UR4 ;  /* 0x00000011ff047299 */ /* 0x000fe40008011604 */
[----:B------:R-:W-:Y:S02]  /*5710*/  UIMAD.WIDE.U32 UR12, UR5, UR16, URZ ;  /* 0x00000010050c72a5 */ /* 0x000fe4000f8e00ff */
[----:B------:R-:W-:Y:S04]  /*5720*/  USEL UR18, UR6, UR4, !UP1 ;  /* 0x0000000406127287 */ /* 0x000fe8000c800000 */
[----:B------:R-:W-:Y:S01]  /*5730*/  UIADD3 UR11, UPT, UPT, -UR18, URZ, URZ ;  /* 0x000000ff120b7290 */ /* 0x000fe2000fffe1ff */
[----:B------:R-:W-:Y:S02]  /*5740*/  @!UP0 UMOV UR4, UR13 ;  /* 0x0000000d00048c82 */ /* 0x000fe40008000000 */
[----:B------:R-:W-:Y:S02]  /*5750*/  @!UP0 USHF.R.U32.HI UR4, URZ, UR17, UR4 ;  /* 0x00000011ff048299 */ /* 0x000fe40008011604 */
[----:B------:R-:W-:Y:S02]  /*5760*/  UIMAD UR11, UR39, UR11, UR6 ;  /* 0x0000000b270b72a4 */ /* 0x000fe4000f8e0206 */
[----:B------:R-:W-:Y:S02]  /*5770*/  @!UP0 USEL UR4, UR5, UR4, !UP1 ;  /* 0x0000000405048287 */ /* 0x000fe4000c800000 */
[----:B------:R-:W-:Y:S02]  /*5780*/  UISETP.NE.AND UP1, UPT, UR28, URZ, UPT ;  /* 0x000000ff1c00728c */ /* 0x000fe4000bf25270 */
[----:B------:R-:W-:Y:S02]  /*5790*/  @!UP0 UIMAD UR11, UR10, UR11, UR4 ;  /* 0x0000000b0a0b82a4 */ /* 0x000fe4000f8e0204 */
[----:B------:R-:W-:Y:S02]  /*57a0*/  @!UP0 UIADD3 UR12, UPT, UPT, UR18, -UR4, URZ ;  /* 0x80000004120c8290 */ /* 0x000fe4000fffe0ff */
[----:B------:R-:W-:Y:S02]  /*57b0*/  UIADD3 UR4, UPT, UPT, -UR5, URZ, URZ ;  /* 0x000000ff05047290 */ /* 0x000fe4000fffe1ff */
[----:B------:R-:W-:Y:S02]  /*57c0*/  UIADD3 UR10, UPT, UPT, -UR6, URZ, URZ ;  /* 0x000000ff060a7290 */ /* 0x000fe4000fffe1ff */
[----:B------:R-:W-:Y:S02]  /*57d0*/  @!UP0 UIMAD UR6, UR12, UR39, UR5 ;  /* 0x000000270c0682a4 */ /* 0x000fe4000f8e0205 */
[----:B------:R-:W-:Y:S02]  /*57e0*/  UIMAD UR14, UR15, UR4, UR14 ;  /* 0x000000040f0e72a4 */ /* 0x000fe4000f8e020e */
[----:B------:R-:W-:Y:S01]  /*57f0*/  UIMAD UR7, UR34, UR10, UR7 ;  /* 0x0000000a220772a4 */ /* 0x000fe2000f8e0207 */
[----:B------:R-:W-:Y:S02]  /*5800*/  @!UP0 UMOV UR5, UR11 ;  /* 0x0000000b00058c82 */ /* 0x000fe40008000000 */
[----:B------:R-:W-:Y:S02]  /*5810*/  UIMAD UR14, UR5, UR15, UR14 ;  /* 0x0000000f050e72a4 */ /* 0x000fe4000f8e020e */
[----:B------:R-:W-:Y:S11]  /*5820*/  UIMAD UR7, UR6, UR34, UR7 ;  /* 0x00000022060772a4 */ /* 0x000ff6000f8e0207 */
[----:B------:R-:W-:Y:S01]  /*5830*/  @!UPT UIADD3 URZ, UPT, UPT, URZ, URZ, URZ ;  /* 0x000000fffffff290 */ /* 0x000fe2000fffe0ff */
.L_x_97:
[----:B------:R-:W1:Y:S01]  /*5840*/  @!UP3 LDCU.128 UR20, c[0x0][0xb10] ;  /* 0x00016200ff14b7ac */ /* 0x000e620008000c00 */
[----:B------:R-:W-:Y:S04]  /*5850*/  MOV R0, UR26 ;  /* 0x0000001a00007c02 */ /* 0x000fe80008000f00 */
[----:B------:R-:W-:Y:S01]  /*5860*/  IABS R0, R0 ;  /* 0x0000000000007213 */ /* 0x000fe20000000000 */
[----:B------:R-:W2:Y:S01]  /*5870*/  @!UP3 LDCU UR5, c[0x0][0xb0c] ;  /* 0x00016180ff05b7ac */ /* 0x000ea20008000800 */
[----:B-1----:R-:W-:Y:S07]  /*5880*/  UIMAD.WIDE.U32 UR10, UR14, UR20, URZ ;  /* 0x000000140e0a72a5 */ /* 0x002fee000f8e00ff */
[----:B------:R-:W-:Y:S01]  /*5890*/  @!UP3 UMOV UR4, UR11 ;  /* 0x0000000b0004bc82 */ /* 0x000fe20008000000 */
[----:B--2---:R-:W-:Y:S02]  /*58a0*/  @!UP3 UISETP.NE.AND UP0, UPT, UR5, 0x1, UPT ;  /* 0x000000010500b88c */ /* 0x004fe4000bf05270 */
[----:B------:R-:W-:Y:S02]  /*58b0*/  @!UP3 USHF.R.U32.HI UR4, URZ, UR21, UR4 ;  /* 0x00000015ff04b299 */ /* 0x000fe40008011604 */
[----:B------:R-:W-:Y:S02]  /*58c0*/  UIMAD.WIDE.U32 UR10, UR7, UR23, URZ ;  /* 0x00000017070a72a5 */ /* 0x000fe4000f8e00ff */
[----:B------:R-:W-:Y:S02]  /*58d0*/  @!UP3 USEL UR12, UR14, UR4, !UP0 ;  /* 0x000000040e0cb287 */ /* 0x000fe4000c000000 */
[----:B------:R-:W-:Y:S03]  /*58e0*/  @!UP3 UISETP.NE.AND UP0, UPT, UR22, 0x1, UPT ;  /* 0x000000011600b88c */ /* 0x000fe6000bf05270 */
[----:B------:R-:W-:Y:S02]  /*58f0*/  @!UP3 UMOV UR6, UR11 ;  /* 0x0000000b0006bc82 */ /* 0x000fe40008000000 */
[----:B------:R-:W1:Y:S02]  /*5900*/  @!UP3 LDCU UR4, c[0x0][0xb20] ;  /* 0x00016400ff04b7ac */ /* 0x000e640008000800 */
[----:B-1----:R-:W-:Y:S04]  /*5910*/  @!UP3 USHF.R.U32.HI UR6, URZ, UR4, UR6 ;  /* 0x00000004ff06b299 */ /* 0x002fe80008011606 */
[----:B------:R-:W-:Y:S04]  /*5920*/  @!UP3 USEL UR6, UR7, UR6, !UP0 ;  /* 0x000000060706b287 */ /* 0x000fe8000c000000 */
[----:B------:R-:W-:Y:S02]  /*5930*/  @!UP3 UIADD3 UR4, UPT, UPT, -UR12, UR6, URZ ;  /* 0x000000060c04b290 */ /* 0x000fe4000fffe1ff */
[----:B------:R-:W-:Y:S02]  /*5940*/  @!UP3 UIADD3 UR6, UPT, UPT, UR12, -UR6, URZ ;  /* 0x800000060c06b290 */ /* 0x000fe4000fffe0ff */
[----:B------:R-:W-:Y:S02]  /*5950*/  @!UP3 UIMAD UR14, UR4, UR5, UR14 ;  /* 0x00000005040eb2a4 */ /* 0x000fe4000f8e020e */
[----:B------:R-:W-:Y:S01]  /*5960*/  @!UP3 UIMAD UR7, UR6, UR22, UR7 ;  /* 0x000000160607b2a4 */ /* 0x000fe2000f8e0207 */
[----:B------:R-:W-:Y:S11]  /*5970*/  BRA.U UP4, `(.L_x_98) ;  /* 0x0000000104107547 */ /* 0x000ff6000b800000 */
[----:B------:R-:W-:Y:S04]  /*5980*/  MOV R3, UR51 ;  /* 0x0000003300037c02 */ /* 0x000fe80008000f00 */
[----:B------:R-:W-:Y:S04]  /*5990*/  SHF.L.U32 R3, R3, 0x1f, RZ ;  /* 0x0000001f03037819 */ /* 0x000fe800000006ff */
[----:B------:R-:W1:Y:S02]  /*59a0*/  SYNCS.PHASECHK.TRANS64.TRYWAIT P0, [UR24+0x158], R3 ;  /* 0x00015803ff0075a7 */ /* 0x000e640008001118 */
[----:B-1----:R-:W-:Y:S05]  /*59b0*/  @!P0 BRA `(.L_x_99) ;  /* 0x0000003c00648947 */ /* 0x002fea0003800000 */
.L_x_98:
[----:B------:R-:W-:Y:S01]  /*59c0*/  UISETP.NE.AND UP4, UPT, UR27, URZ, UPT ;  /* 0x000000ff1b00728c */ /* 0x000fe2000bf85270 */
[----:B------:R-:W-:Y:S02]  /*59d0*/  R2UR UR5, R0 ;  /* 0x00000000000572ca */ /* 0x000fe400000e0000 */
[----:B------:R-:W-:Y:S02]  /*59e0*/  ISETP.NE.U32.AND P2, PT, RZ, UR30, PT ;  /* 0x0000001eff007c0c */ /* 0x000fe4000bf45070 */
[----:B-1----:R-:W-:Y:S02]  /*59f0*/  SHF.L.U32 R2, R9, 0x1f, RZ ;  /* 0x0000001f09027819 */ /* 0x002fe400000006ff */
[----:B------:R-:W-:Y:S07]  /*5a00*/  ISETP.NE.AND.EX P2, PT, RZ, UR31, PT, P2 ;  /* 0x0000001fff007c0c */ /* 0x000fee000bf45320 */
[----:B------:R-:W-:Y:S07]  /*5a10*/  UIMAD.WIDE.U32 UR10, UR43, UR5, URZ ;  /* 0x000000052b0a72a5 */ /* 0x000fee000f8e00ff */
[----:B------:R-:W-:Y:S02]  /*5a20*/  UMOV UR4, UR11 ;  /* 0x0000000b00047c82 */ /* 0x000fe40008000000 */
[----:B------:R-:W-:Y:S04]  /*5a30*/  UIMAD UR5, UR4, UR46, UR5 ;  /* 0x0000002e040572a4 */ /* 0x000fe8000f8e0205 */
[----:B------:R-:W-:Y:S11]  /*5a40*/  UISETP.GT.U32.AND UP0, UPT, UR29, UR5, UPT ;  /* 0x000000051d00728c */ /* 0x000ff6000bf04070 */
[----:B------:R-:W-:Y:S02]  /*5a50*/  @!UP0 UIADD3 UR5, UPT, UPT, UR5, -UR29, URZ ;  /* 0x8000001d05058290 */ /* 0x000fe4000fffe0ff */
[----:B------:R-:W-:Y:S02]  /*5a60*/  @!UP0 UIADD3 UR4, UPT, UPT, UR4, 0x1, URZ ;  /* 0x0000000104048890 */ /* 0x000fe4000fffe0ff */
[----:B------:R-:W-:Y:S02]  /*5a70*/  UISETP.GE.U32.AND UP0, UPT, UR5, UR29, UPT ;  /* 0x0000001d0500728c */ /* 0x000fe4000bf06070 */
[----:B------:R-:W-:Y:S09]  /*5a80*/  ULOP3.LUT UR5, UR26, UR27, URZ, 0x3c, !UPT ;  /* 0x0000001b1a057292 */ /* 0x000ff2000f8e3cff */
[----:B------:R-:W-:Y:S02]  /*5a90*/  @UP0 UIADD3 UR4, UPT, UPT, UR4, 0x1, URZ ;  /* 0x0000000104040890 */ /* 0x000fe4000fffe0ff */
[----:B------:R-:W-:Y:S11]  /*5aa0*/  UISETP.GE.AND UP0, UPT, UR5, URZ, UPT ;  /* 0x000000ff0500728c */ /* 0x000ff6000bf06270 */
[----:B------:R-:W-:Y:S02]  /*5ab0*/  @!UP0 UIADD3 UR4, UPT, UPT, -UR4, URZ, URZ ;  /* 0x000000ff04048290 */ /* 0x000fe4000fffe1ff */
[----:B------:R-:W-:Y:S04]  /*5ac0*/  @!UP4 ULOP3.LUT UR4, URZ, UR27, URZ, 0x33, !UPT ;  /* 0x0000001bff04c292 */ /* 0x000fe8000f8e33ff */
[----:B------:R-:W-:Y:S04]  /*5ad0*/  UIADD3 UR5, UPT, UPT, -UR4, URZ, URZ ;  /* 0x000000ff04057290 */ /* 0x000fe8000fffe1ff */
[----:B------:R-:W-:Y:S01]  /*5ae0*/  UIMAD UR6, UR27, UR5, UR26 ;  /* 0x000000051b0672a4 */ /* 0x000fe2000f8e021a */
[----:B------:R-:W-:Y:S11]  /*5af0*/  BRA.U !UP6, `(.L_x_100) ;  /* 0x000000010e387547 */ /* 0x000ff6000b800000 */
[----:B------:R-:W-:Y:S01]  /*5b00*/  UPLOP3.LUT UP1, UPT, UPT, UPT, UP5, 0x80, 0x8 ;  /* 0x000000000008789c */ /* 0x000fe20003f2f050 */
[----:B------:R-:W-:Y:S01]  /*5b10*/  HFMA2 R0, -RZ, RZ, 0, 5.9604644775390625e-08 ;  /* 0x00000001ff007431 */ /* 0x000fe200000001ff */
[----:B------:R-:W1:Y:S01]  /*5b20*/  LDCU.64 UR12, c[0x0][0x358] ;  /* 0x00006b00ff0c77ac */ /* 0x000e620008000a00 */
[----:B------:R-:W-:Y:S03]  /*5b30*/  IMAD.MOV.U32 R145, RZ, RZ, 0x1 ;  /* 0x00000001ff917424 */ /* 0x000fe600078e00ff */
[----:B------:R-:W-:Y:S05]  /*5b40*/  PLOP3.LUT P0, PT, PT, PT, UP1, 0x80, 0x8 ;  /* 0x000000000008781c */ /* 0x000fea0003f0f018 */
[----:B------:R-:W2:Y:S01]  /*5b50*/  @UP1 LDCU.64 UR10, c[0x0][0x888] ;  /* 0x00011100ff0a17ac */ /* 0x000ea20008000a00 */
[----:B------:R-:W-:Y:S07]  /*5b60*/  @UP1 UIMAD UR5, UR49, UR30, URZ ;  /* 0x0000001e310512a4 */ /* 0x000fee000f8e02ff */
[----:B------:R-:W-:Y:S01]  /*5b70*/  @!P0 PRMT R145, R0, 0x7610, R145 ;  /* 0x0000761000918816 */ /* 0x000fe20000000091 */
[----:B--2---:R-:W-:Y:S03]  /*5b80*/  @UP1 UIMAD.WIDE UR10, UR5, 0x4, UR10 ;  /* 0x00000004050a18a5 */ /* 0x004fe6000f8e020a */
[----:B------:R-:W2:Y:S03]  /*5b90*/  @!UP1 LDCU UR5, c[0x0][0x880] ;  /* 0x00011000ff0597ac */ /* 0x000ea60008000800 */
[----:B------:R-:W-:Y:S01]  /*5ba0*/  IMAD.U32 R10, RZ, RZ, UR10 ;  /* 0x0000000aff0a7e24 */ /* 0x000fe2000f8e00ff */
[----:B------:R-:W-:Y:S05]  /*5bb0*/  MOV R11, UR11 ;  /* 0x0000000b000b7c02 */ /* 0x000fea0008000f00 */
[----:B-1---5:R1:W5:Y:S02]  /*5bc0*/  @P0 LDG.E R71, desc[UR12][R10.64] ;  /* 0x0000000c0a470981 */ /* 0x022364000c1e1900 */
[----:B-12---:R-:W-:Y:S07]  /*5bd0*/  @!P0 IMAD.U32 R71, RZ, RZ, UR5 ;  /* 0x00000005ff478e24 */ /* 0x006fee000f8e00ff */
.L_x_100:
[----:B-----5:R-:W-:Y:S01]  /*5be0*/  @!P2 FSETP.EQ.AND P0, PT, R71, RZ, PT ;  /* 0x000000ff4700a20b */ /* 0x020fe20003f02000 */
[----:B------:R-:W-:Y:S01]  /*5bf0*/  @!UPT UIADD3 URZ, UPT, UPT, URZ, URZ, URZ ;  /* 0x000000fffffff290 */ /* 0x000fe2000fffe0ff */
[----:B------:R-:W-:Y:S11]  /*5c00*/  @!P2 BRA `(.L_x_101) ;  /* 0x000000000014a947 */ /* 0x000ff60003800000 */
[----:B------:R-:W-:Y:S02]  /*5c10*/  LOP3.LUT P2, RZ, R145, 0xff, RZ, 0xc0, !PT ;  /* 0x000000ff91ff7812 */ /* 0x000fe4000784c0ff */
[----:B------:R-:W-:Y:S04]  /*5c20*/  PLOP3.LUT P0, PT, PT, PT, UP1, 0x80, 0x8 ;  /* 0x000000000008781c */ /* 0x000fe80003f0f018 */
[----:B------:R-:W-:Y:S07]  /*5c30*/  PLOP3.LUT P0, PT, P0, PT, PT, 0x8, 0x80 ;  /* 0x000000000080781c */ /* 0x000fee000070e170 */
[----:B------:R-:W-:Y:S11]  /*5c40*/  @P2 FSETP.EQ.AND P0, PT, R71, RZ, PT ;  /* 0x000000ff4700220b */ /* 0x000ff60003f02000 */
[----:B------:R-:W-:Y:S02]  /*5c50*/  @!UPT UIADD3 URZ, UPT, UPT, URZ, URZ, URZ ;  /* 0x000000fffffff290 */ /* 0x000fe4000fffe0ff */
.L_x_101:
[----:B------:R-:W1:Y:S01]  /*5c60*/  SYNCS.PHASECHK.TRANS64.TRYWAIT P2, [UR24+0x148], R2 ;  /* 0x00014802ff0075a7 */ /* 0x000e620008041118 */
[----:B------:R-:W-:Y:S04]  /*5c70*/  @P1 SHF.R.U32.HI R4, RZ, 0x10, R5 ;  /* 0x00000010ff041819 */ /* 0x000fe80000011605 */
[----:B------:R-:W-:Y:S02]  /*5c80*/  @P1 R2UR UR49, R4 ;  /* 0x00000000043112ca */ /* 0x000fe400000e0000 */
[----:B------:R-:W-:Y:S01]  /*5c90*/  ELECT P1, URZ, PT ;  /* 0x0000000000ff782f */ /* 0x000fe20003820000 */
[----:B------:R-:W-:Y:S01]  /*5ca0*/  @!UPT UIADD3 URZ, UPT, UPT, URZ, URZ, URZ ;  /* 0x000000fffffff290 */ /* 0x000fe2000fffe0ff */
[----:B-1----:R-:W-:Y:S11]  /*5cb0*/  @!P2 BRA `(.L_x_102) ;  /* 0x0000003800bca947 */ /* 0x002ff60003800000 */
.L_x_186:
[----:B------:R-:W-:Y:S01]  /*5cc0*/  PLOP3.LUT P0, PT, P0, P1, PT, 0xf2, 0x2f ;  /* 0x00000000002f781c */ /* 0x000fe20000703e72 */
[----:B------:R-:W-:Y:S11]  /*5cd0*/  BSSY.RECONVERGENT B0, `(.L_x_103) ;  /* 0x0000029000007945 */ /* 0x000ff60003800200 */
[----:B------:R-:W-:Y:S01]  /*5ce0*/  @!UPT UIADD3 URZ, UPT, UPT, URZ, URZ, URZ ;  /* 0x000000fffffff290 */ /* 0x000fe2000fffe0ff */
[----:B------:R-:W-:Y:S05]  /*5cf0*/  @P0 BRA `(.L_x_104) ;  /* 0x0000000000980947 */ /* 0x000fea0003800000 */
[----:B------:R-:W-:Y:S01]  /*5d00*/  IMAD.U32 R3, RZ, RZ, UR38 ;  /* 0x00000026ff037e24 */ /* 0x000fe2000f8e00ff */
[----:B------:R-:W-:Y:S01]  /*5d10*/  ULOP3.LUT UR5, UR4, UR38, URZ, 0x3c, !UPT ;  /* 0x0000002604057292 */ /* 0x000fe2000f8e3cff */
[----:B-1----:R-:W-:Y:S01]  /*5d20*/  IMAD.U32 R0, RZ, RZ, UR4 ;  /* 0x00000004ff007e24 */ /* 0x002fe2000f8e00ff */
[----:B------:R-:W-:Y:S02]  /*5d30*/  UISETP.NE.AND UP4, UPT, UR38, URZ, UPT ;  /* 0x000000ff2600728c */ /* 0x000fe4000bf85270 */
[----:B------:R-:W-:Y:S01]  /*5d40*/  IABS R3, R3 ;  /* 0x0000000300037213 */ /* 0x000fe20000000000 */
[----:B------:R-:W-:Y:S01]  /*5d50*/  USHF.L.U32 UR10, UR6, 0x6, URZ ;  /* 0x00000006060a7899 */ /* 0x000fe200080006ff */
[----:B------:R-:W-:Y:S01]  /*5d60*/  IABS R0, R0 ;  /* 0x0000000000007213 */ /* 0x000fe20000000000 */
[----:B------:R-:W-:Y:S01]  /*5d70*/  USHF.L.U32 UR11, UR47, 0x7, URZ ;  /* 0x000000072f0b7899 */ /* 0x000fe200080006ff */
[----:B------:R-:W1:Y:S01]  /*5d80*/  I2F.RP R4, R3 ;  /* 0x0000000300047306 */ /* 0x000e620000209400 */
[----:B------:R-:W-:Y:S01]  /*5d90*/  UISETP.GE.AND UP0, UPT, UR5, URZ, UPT ;  /* 0x000000ff0500728c */ /* 0x000fe2000bf06270 */
[----:B------:R-:W-:Y:S01]  /*5da0*/  UMOV UR18, 0x0 ;  /* 0x0000000000127882 */ /* 0x000fe20000000000 */
[----:B------:R-:W-:Y:S07]  /*5db0*/  UMOV UR19, 0x10000000 ;  /* 0x1000000000137882 */ /* 0x000fee0000000000 */
[----:B-1----:R-:W1:Y:S02]  /*5dc0*/  MUFU.RCP R4, R4 ;  /* 0x0000000400047308 */ /* 0x002e640000001000 */
[----:B-1----:R-:W-:Y:S08]  /*5dd0*/  VIADD R4, R4, 0xffffffe ;  /* 0x0ffffffe04047836 */ /* 0x002ff00000000000 */
[----:B------:R1:W2:Y:S02]  /*5de0*/  F2I.FTZ.U32.TRUNC.NTZ R5, R4 ;  /* 0x0000000400057305 */ /* 0x0002a4000021f000 */
[----:B-1----:R-:W-:Y:S01]  /*5df0*/  HFMA2 R4, -RZ, RZ, 0, 0 ;  /* 0x00000000ff047431 */ /* 0x002fe200000001ff */
[----:B--2---:R-:W-:Y:S05]  /*5e00*/  IADD3 R2, PT, PT, RZ, -R5, RZ ;  /* 0x80000005ff027210 */ /* 0x004fea0007ffe0ff */
[-C--:B------:R-:W-:Y:S04]  /*5e10*/  IMAD R2, R2, R3.reuse, RZ ;  /* 0x0000000302027224 */ /* 0x080fe800078e02ff */
[----:B------:R-:W-:Y:S06]  /*5e20*/  IMAD.HI.U32 R5, R5, R2, R4 ;  /* 0x0000000205057227 */ /* 0x000fec00078e0004 */
[----:B------:R-:W-:Y:S04]  /*5e30*/  IMAD.HI.U32 R5, R5, R0, RZ ;  /* 0x0000000005057227 */ /* 0x000fe800078e00ff */
[----:B------:R-:W-:Y:S04]  /*5e40*/  IMAD.MOV R2, RZ, RZ, -R5 ;  /* 0x000000ffff027224 */ /* 0x000fe800078e0a05 */
[C---:B------:R-:W-:Y:S05]  /*5e50*/  IMAD R0, R3.reuse, R2, R0 ;  /* 0x0000000203007224 */ /* 0x040fea00078e0200 */
[----:B------:R-:W-:Y:S11]  /*5e60*/  ISETP.GT.U32.AND P0, PT, R3, R0, PT ;  /* 0x000000000300720c */ /* 0x000ff60003f04070 */
[----:B------:R-:W-:Y:S02]  /*5e70*/  @!UPT UIADD3 URZ, UPT, UPT, URZ, URZ, URZ ;  /* 0x000000fffffff290 */ /* 0x000fe4000fffe0ff */
[-C--:B------:R-:W-:Y:S01]  /*5e80*/  @!P0 IADD3 R0, PT, PT, R0, -R3.reuse, RZ ;  /* 0x8000000300008210 */ /* 0x080fe20007ffe0ff */
[----:B------:R-:W-:Y:S03]  /*5e90*/  @!P0 VIADD R5, R5, 0x1 ;  /* 0x0000000105058836 */ /* 0x000fe60000000000 */
[----:B------:R-:W-:Y:S02]  /*5ea0*/  ISETP.GE.U32.AND P1, PT, R0, R3, PT ;  /* 0x000000030000720c */ /* 0x000fe40003f26070 */
[----:B------:R-:W-:Y:S11]  /*5eb0*/  MOV R0, 0x2000 ;  /* 0x0000200000007802 */ /* 0x000ff60000000f00 */
[----:B------:R-:W-:Y:S04]  /*5ec0*/  @P1 IADD3 R5, PT, PT, R5, 0x1, RZ ;  /* 0x0000000105051810 */ /* 0x000fe80007ffe0ff */
[----:B------:R-:W-:Y:S11]  /*5ed0*/  R2UR UR13, R5 ;  /* 0x00000000050d72ca */ /* 0x000ff600000e0000 */
[----:B------:R-:W-:Y:S02]  /*5ee0*/  @!UPT UIADD3 URZ, UPT, UPT, URZ, URZ, URZ ;  /* 0x000000fffffff290 */ /* 0x000fe4000fffe0ff */
[----:B------:R-:W-:Y:S02]  /*5ef0*/  @!UP0 UIADD3 UR13, UPT, UPT, -UR13, URZ, URZ ;  /* 0x000000ff0d0d8290 */ /* 0x000fe4000fffe1ff */
[----:B------:R-:W-:Y:S04]  /*5f00*/  @!UP4 ULOP3.LUT UR13, URZ, UR38, URZ, 0x33, !UPT ;  /* 0x00000026ff0dc292 */ /* 0x000fe8000f8e33ff */
[----:B------:R-:W-:Y:S04]  /*5f10*/  UIADD3 UR5, UPT, UPT, -UR13, URZ, URZ ;  /* 0x000000ff0d057290 */ /* 0x000fe8000fffe1ff */
[----:B------:R-:W-:Y:S09]  /*5f20*/  UIMAD UR12, UR38, UR5, UR4 ;  /* 0x00000005260c72a4 */ /* 0x000ff2000f8e0204 */
[----:B------:R2:W-:Y:S01]  /*5f30*/  UTMALDG.4D [UR8], [UR36], desc[UR18] ;  /* 0x00001208240075b4 */ /* 0x0005e20008019000 */
[----:B------:R2:W-:Y:S01]  /*5f40*/  SYNCS.ARRIVE.TRANS64.RED.A0TR RZ, [UR24+0x140], R0 ;  /* 0x00014000ffff79a7 */ /* 0x0005e20008300418 */
[----:B------:R-:W-:Y:S01]  /*5f50*/  NOP ;  /* 0x0000000000007918 */ /* 0x000fe20000000000 */
.L_x_104:
[----:B--2---:R-:W-:Y:S05]  /*5f60*/  BSYNC.RECONVERGENT B0 ;  /* 0x0000000000007941 */ /* 0x004fea0003800200 */
.L_x_103:
[----:B------:R-:W-:Y:S01]  /*5f70*/  SYNCS.ARRIVE.TRANS64.RED.A1T0 RZ, [UR48], RZ ;  /* 0x000000ffffff79a7 */ /* 0x000fe20008100430 */
[----:B------:R-:W-:Y:S01]  /*5f80*/  UIADD3 UR26, UPT, UPT, UR7, UR63, URZ ;  /* 0x0000003f071a7290 */ /* 0x000fe2000fffe0ff */
[----:B------:R-:W-:Y:S01]  /*5f90*/  LOP3.LUT R9, R9, 0x1, RZ, 0x3c, !PT ;  /* 0x0000000109097812 */ /* 0x000fe200078e3cff */
[----:B------:R-:W-:Y:S01]  /*5fa0*/  UIADD3 UR47, UPT, UPT, UR14, UR62, URZ ;  /* 0x0000003e0e2f7290 */ /* 0x000fe2000fffe0ff */
[----:B------:R-:W-:Y:S01]  /*5fb0*/  LOP3.LUT R8, R8, 0x1, RZ, 0x3c, !PT ;  /* 0x0000000108087812 */ /* 0x000fe200078e3cff */
[----:B------:R-:W-:Y:S01]  /*5fc0*/  UPLOP3.LUT UP4, UPT, UPT, UPT, UPT, 0x80, 0x8 ;  /* 0x000000000008789c */ /* 0x000fe20003f8f070 */
[----:B------:R-:W-:Y:S10]  /*5fd0*/  BRA.U UP2, `(.L_x_105) ;  /* 0xfffffff102f87547 */ /* 0x000ff4000b83ffff */
[----:B-1----:R-:W-:Y:S07]  /*5fe0*/  MOV R0, UR24 ;  /* 0x0000001800007c02 */ /* 0x002fee0008000f00 */
.L_x_106:
[----:B-1----:R-:W-:-:S04]  /*5ff0*/  SHF.L.U32 R2, R9, 0x1f, RZ ;  /* 0x0000001f09027819 */ /* 0x002fc800000006ff */
[----:B------:R1:W2:Y:S03]  /*6000*/  SYNCS.PHASECHK.TRANS64.TRYWAIT P0, [R0+URZ+0x148], R2 ;  /* 0x00014802000075a7 */ /* 0x0002a600080011ff */
[----:B--2---:R-:W-:Y:S05]  /*6010*/  @!P0 NANOSLEEP.SYNCS 0x989680 ;  /* 0x009896800000895d */ /* 0x004fea0003900000 */
[----:B------:R-:W2:Y:S02]  /*6020*/  @!P0 SYNCS.PHASECHK.TRANS64 P0, [R0+URZ+0x148], R2 ;  /* 0x00014802000085a7 */ /* 0x000ea400080010ff */
[----:B--2---:R-:W-:Y:S05]  /*6030*/  @P0 EXIT ;  /* 0x000000000000094d */ /* 0x004fea0003800000 */
[----:B------:R-:W-:Y:S05]  /*6040*/  BRA `(.L_x_106) ;  /* 0xfffffffc00e87947 */ /* 0x000fea000383ffff */
.L_x_95:
[----:B------:R-:W-:-:S06]  /*6050*/  UISETP.GE.AND UP0, UPT, UR18, 0x4, UPT ;  /* 0x000000041200788c */ /* 0x000fcc000bf06270 */
[----:B------:R-:W-:-:S13]  /*6060*/  PLOP3.LUT P0, PT, PT, PT, UP0, 0x80, 0x8 ;  /* 0x000000000008781c */ /* 0x000fda0003f0f008 */
[----:B-1----:R-:W-:Y:S05]  /*6070*/  @!P0 EXIT ;  /* 0x000000000000894d */ /* 0x002fea0003800000 */
[----:B------:R-:W1:Y:S08]  /*6080*/  S2UR UR4, SR_CgaCtaId ;  /* 0x00000000000479c3 */ /* 0x000e700000008800 */
[----:B------:R-:W-:Y:S01]  /*6090*/  BAR.SYNC.DEFER_BLOCKING 0x6, 0xa0 ;  /* 0x0182800000007b1d */ /* 0x000fe20000010000 */
[C---:B------:R-:W-:Y:S01]  /*60a0*/  IMAD.SHL.U32 R4, R131.reuse, 0x40, RZ ;  /* 0x0000004083047824 */ /* 0x040fe200078e00ff */
[----:B------:R-:W-:Y:S01]  /*60b0*/  USHF.R.S32.HI UR48, URZ, 0x1f, UR5 ;  /* 0x0000001fff307899 */ /* 0x000fe20008011405 */
[C---:B------:R-:W-:Y:S01]  /*60c0*/  IMAD.SHL.U32 R144, R131.reuse, 0x8, RZ ;  /* 0x0000000883907824 */ /* 0x040fe200078e00ff */
[----:B------:R-:W-:Y:S01]  /*60d0*/  CS2R R140, SRZ ;  /* 0x00000000008c7805 */ /* 0x000fe2000001ff00 */
[C---:B------:R-:W-:Y:S01]  /*60e0*/  IMAD.SHL.U32 R148, R131.reuse, 0x10, RZ ;  /* 0x0000001083947824 */ /* 0x040fe200078e00ff */
[----:B------:R-:W-:Y:S01]  /*60f0*/  UMOV UR45, 0x400 ;  /* 0x00000400002d7882 */ /* 0x000fe20000000000 */
[----:B------:R-:W-:Y:S01]  /*6100*/  LOP3.LUT R5, R4, 0x180, RZ, 0xc0, !PT ;  /* 0x0000018004057812 */ /* 0x000fe200078ec0ff */
[----:B------:R-:W2:Y:S01]  /*6110*/  LDC.64 R136, c[0x0][0x888] ;  /* 0x00022200ff887b82 */ /* 0x000ea20000000a00 */
[----:B------:R-:W-:Y:S01]  /*6120*/  IMAD.U32 R69, R131, 0x10000, RZ ;  /* 0x0001000083457824 */ /* 0x000fe200078e00ff */
[C---:B------:R-:W-:Y:S01]  /*6130*/  LOP3.LUT R143, R148.reuse, 0x20, RZ, 0xc0, !PT ;  /* 0x00000020948f7812 */ /* 0x040fe200078ec0ff */
[----:B------:R-:W-:Y:S01]  /*6140*/  ULEA.HI UR48, UR48, UR5, URZ, 0x6 ;  /* 0x0000000530307291 */ /* 0x000fe2000f8f30ff */
[----:B------:R-:W-:Y:S01]  /*6150*/  LOP3.LUT R144, R5, 0x30, R144, 0xf8, !PT ;  /* 0x0000003005907812 */ /* 0x000fe200078ef890 */
[----:B------:R-:W-:Y:S01]  /*6160*/  IMAD.MOV.U32 R68, RZ, RZ, RZ ;  /* 0x000000ffff447224 */ /* 0x000fe200078e00ff */
[----:B------:R-:W-:Y:S01]  /*6170*/  LOP3.LUT R148, R148, 0x40, RZ, 0xc0, !PT ;  /* 0x0000004094947812 */ /* 0x000fe200078ec0ff */
[----:B------:R-:W-:Y:S01]  /*6180*/  IMAD.MOV.U32 R142, RZ, RZ, RZ ;  /* 0x000000ffff8e7224 */ /* 0x000fe200078e00ff */
[----:B------:R-:W3:Y:S01]  /*6190*/  LDC.64 R138, c[0x0][0x890] ;  /* 0x00022400ff8a7b82 */ /* 0x000ee20000000a00 */
[----:B------:R-:W-:Y:S01]  /*61a0*/  LOP3.LUT R144, R144, 0x1e40, R4, 0xf8, !PT ;  /* 0x00001e4090907812 */ /* 0x000fe200078ef804 */
[----:B------:R-:W4:Y:S01]  /*61b0*/  LDCU UR56, c[0x0][0x370] ;  /* 0x00006e00ff3877ac */ /* 0x000f220008000800 */
[----:B------:R-:W-:Y:S01]  /*61c0*/  LOP3.LUT R69, R69, 0x600000, RZ, 0xc0, !PT ;  /* 0x0060000045457812 */ /* 0x000fe200078ec0ff */
[----:B------:R-:W2:Y:S04]  /*61d0*/  LDCU UR42, c[0x0][0xb0c] ;  /* 0x00016180ff2a77ac */ /* 0x000ea80008000800 */
[----:B------:R-:W2:Y:S01]  /*61e0*/  LDC.64 R134, c[0x0][0x8b0] ;  /* 0x00022c00ff867b82 */ /* 0x000ea20000000a00 */
[----:B-1----:R-:W-:Y:S01]  /*61f0*/  ULEA UR45, UR4, UR45, 0x18 ;  /* 0x0000002d042d7291 */ /* 0x002fe2000f8ec0ff */
[----:B------:R-:W1:Y:S06]  /*6200*/  LDCU UR38, c[0x0][0xb30] ;  /* 0x00016600ff2677ac */ /* 0x000e6c0008000800 */
[----:B------:R-:W1:Y:S01]  /*6210*/  LDC.64 R132, c[0x0][0x8a8] ;  /* 0x00022a00ff847b82 */ /* 0x000e620000000a00 */
[----:B------:R-:W-:Y:S01]  /*6220*/  VIADD R149, R144, UR45 ;  /* 0x0000002d90957c36 */ /* 0x000fe20008000000 */
[----:B------:R-:W-:Y:S01]  /*6230*/  UIADD3 UR4, UPT, UPT, UR45, 0x2200, URZ ;  /* 0x000022002d047890 */ /* 0x000fe2000fffe0ff */
[----:B------:R-:W4:Y:S01]  /*6240*/  LDS R2, [UR45+0x1b0] ;  /* 0x0001b02dff027984 */ /* 0x000f220008000800 */
[----:B------:R-:W1:Y:S02]  /*6250*/  LDCU UR58, c[0x0][0x388] ;  /* 0x00007100ff3a77ac */ /* 0x000e640008000800 */
[----:B------:R-:W-:-:S02]  /*6260*/  IADD3 R143, PT, PT, -R143, 0x200, R149 ;  /* 0x000002008f8f7810 */ /* 0x000fc40007ffe195 */
[----:B------:R-:W-:Y:S01]  /*6270*/  IADD3 R149, PT, PT, -R148, 0x200, R149 ;  /* 0x0000020094957810 */ /* 0x000fe20007ffe195 */
[----:B------:R-:W-:Y:S01]  /*6280*/  IMAD.U32 R150, RZ, RZ, UR4 ;  /* 0x00000004ff967e24 */ /* 0x000fe2000f8e00ff */
[----:B------:R-:W1:Y:S01]  /*6290*/  LDCU.64 UR60, c[0x0][0x888] ;  /* 0x00011100ff3c77ac */ /* 0x000e620008000a00 */
[----:B------:R-:W-:Y:S01]  /*62a0*/  IMAD.IADD R148, R143, 0x1, -R148 ;  /* 0x000000018f947824 */ /* 0x000fe200078e0a94 */
[----:B------:R-:W1:Y:S01]  /*62b0*/  LDCU.64 UR40, c[0x0][0xb28] ;  /* 0x00016500ff2877ac */ /* 0x000e620008000a00 */
[----:B------:R-:W1:Y:S01]  /*62c0*/  LDCU.128 UR52, c[0x0][0xb10] ;  /* 0x00016200ff3477ac */ /* 0x000e620008000c00 */
[----:B------:R-:W1:Y:S01]  /*62d0*/  LDCU UR51, c[0x0][0x374] ;  /* 0x00006e80ff3377ac */ /* 0x000e620008000800 */
[----:B------:R-:W-:Y:S02]  /*62e0*/  USHF.R.S32.HI UR48, URZ, 0x6, UR48 ;  /* 0x00000006ff307899 */ /* 0x000fe40008011430 */
[----:B------:R-:W-:Y:S01]  /*62f0*/  UIADD3 UR59, UPT, UPT, UR45, 0x200, URZ ;  /* 0x000002002d3b7890 */ /* 0x000fe2000fffe0ff */
[C---:B----4-:R-:W-:Y:S01]  /*6300*/  VIADD R3, R2.reuse, 0x40 ;  /* 0x0000004002037836 */ /* 0x050fe20000000000 */
[----:B------:R-:W-:-:S04]  /*6310*/  LOP3.LUT R2, R2, 0xffff, RZ, 0xc0, !PT ;  /* 0x0000ffff02027812 */ /* 0x000fc800078ec0ff */
[----:B------:R-:W-:-:S05]  /*6320*/  LOP3.LUT R3, R3, 0xffff, RZ, 0xc0, !PT ;  /* 0x0000ffff03037812 */ /* 0x000fca00078ec0ff */
[----:B-123--:R4:W-:Y:S02]  /*6330*/  STL.64 [R1], R2 ;  /* 0x0000000201007387 */ /* 0x00e9e40000100a00 */
.L_x_124:
[----:B----4-:R-:W-:Y:S04]  /*6340*/  SHF.L.U32 R2, R141, 0x1f, RZ ;  /* 0x0000001f8d027819 */ /* 0x010fe800000006ff */
[----:B-1----:R-:W1:Y:S02]  /*6350*/  SYNCS.PHASECHK.TRANS64.TRYWAIT P0, [UR45+0x160], R2 ;  /* 0x00016002ff0075a7 */ /* 0x002e64000800112d */
[----:B-12---:R-:W-:Y:S05]  /*6360*/  @!P0 BRA `(.L_x_107) ;  /* 0x0000003400288947 */ /* 0x006fea0003800000 */
.L_x_188:
[----:B------:R-:W2:Y:S01]  /*6370*/  LDS.128 R4, [UR45+0x1a0] ;  /* 0x0001a02dff047984 */ /* 0x000ea20008000c00 */
[----:B-1----:R-:W-:Y:S01]  /*6380*/  LEA R2, R68, UR43, 0x2 ;  /* 0x0000002b44027c11 */ /* 0x002fe2000f8e10ff */
[----:B------:R-:W-:Y:S02]  /*6390*/  UIADD3 UR4, UPT, UPT, UR45, 0x168, URZ ;  /* 0x000001682d047890 */ /* 0x000fe4000fffe0ff */
[----:B------:R-:W-:Y:S02]  /*63a0*/  UISETP.GE.AND UP0, UPT, UR39, 0x1, UPT ;  /* 0x000000012700788c */ /* 0x000fe4000bf06270 */
[----:B------:R-:W-:Y:S01]  /*63b0*/  UPRMT UR4, URZ, 0x654, UR4 ;  /* 0x00000654ff047896 */ /* 0x000fe20008000004 */
[----:B------:R-:W-:Y:S01]  /*63c0*/  @!PT LDS RZ, [RZ] ;  /* 0x00000000fffff984 */ /* 0x000fe20000000800 */
[----:B------:R-:W-:Y:S01]  /*63d0*/  @!PT LDS RZ, [RZ] ;  /* 0x00000000fffff984 */ /* 0x000fe20000000800 */
[----:B------:R-:W-:Y:S01]  /*63e0*/  @!PT LDS RZ, [RZ] ;  /* 0x00000000fffff984 */ /* 0x000fe20000000800 */
[----:B------:R-:W-:Y:S01]  /*63f0*/  @!PT LDS RZ, [RZ] ;  /* 0x00000000fffff984 */ /* 0x000fe20000000800 */
[----:B------:R1:W-:Y:S06]  /*6400*/  MEMBAR.ALL.CTA ;  /* 0x0000000000007992 */ /* 0x0003ec0000008000 */
[----:B-1----:R-:W1:Y:S02]  /*6410*/  FENCE.VIEW.ASYNC.S ;  /* 0x00000000000073c6 */ /* 0x002e640000000000 */
[----:B-1----:R-:W-:Y:S06]  /*6420*/  SYNCS.ARRIVE.TRANS64.RED.A1T0 RZ, [UR4], RZ ;  /* 0x000000ffffff79a7 */ /* 0x002fec0008100404 */
[----:B------:R-:W5:Y:S01]  /*6430*/  LDL R2, [R2] ;  /* 0x0000000002027983 */ /* 0x000f620000100800 */
[----:B--2---:R-:W-:Y:S11]  /*6440*/  LOP3.LUT P0, RZ, R6, 0x1, RZ, 0xc0, !PT ;  /* 0x0000000106ff7812 */ /* 0x004ff6000780c0ff */
[----:B------:R-:W-:Y:S02]  /*6450*/  @!UPT UIADD3 URZ, UPT, UPT, URZ, URZ, URZ ;  /* 0x000000fffffff290 */ /* 0x000fe4000fffe0ff */
[----:B------:R-:W-:Y:S01]  /*6460*/  VOTEU.ANY UP1, P0 ;  /* 0x0000000000ff7886 */ /* 0x000fe20000020100 */
[----:B------:R-:W-:Y:S01]  /*6470*/  PLOP3.LUT P0, PT, PT, PT, UP1, 0x80, 0x8 ;  /* 0x000000000008781c */ /* 0x000fe20003f0f018 */
[----:B------:R-:W-:Y:S11]  /*6480*/  UP2UR UR50, UPR, URZ, 0x2 ;  /* 0x00000002ff327883 */ /* 0x000ff60008000000 */
[----:B------:R-:W-:Y:S01]  /*6490*/  @!UPT UIADD3 URZ, UPT, UPT, URZ, URZ, URZ ;  /* 0x000000fffffff290 */ /* 0x000fe2000fffe0ff */
[----:B------:R-:W-:Y:S02]  /*64a0*/  @P0 MOV R3, R4 ;  /* 0x0000000400030202 */ /* 0x000fe40000000f00 */
[----:B------:R-:W-:Y:S02]  /*64b0*/  @P0 LOP3.LUT R0, R5, 0xffff, RZ, 0xc0, !PT ;  /* 0x0000ffff05000812 */ /* 0x000fe400078ec0ff */
[----:B------:R-:W-:Y:S02]  /*64c0*/  @P0 R2UR UR5, R3 ;  /* 0x00000000030502ca */ /* 0x000fe400000e0000 */
[----:B------:R-:W-:Y:S01]  /*64d0*/  @P0 R2UR UR4, R0 ;  /* 0x00000000000402ca */ /* 0x000fe200000e0000 */
[----:B------:R-:W-:Y:S05]  /*64e0*/  IMAD.U32 R0, RZ, RZ, UR48 ;  /* 0x00000030ff007e24 */ /* 0x000fea000f8e00ff */
[----:B------:R-:W-:Y:S05]  /*64f0*/  IABS R3, R0 ;  /* 0x0000000000037213 */ /* 0x000fea0000000000 */
[----:B------:R-:W-:Y:S02]  /*6500*/  @UP1 UMOV UR37, UR5 ;  /* 0x0000000500251c82 */ /* 0x000fe40008000000 */
[----:B------:R-:W-:Y:S01]  /*6510*/  @UP1 UMOV UR36, UR4 ;  /* 0x0000000400241c82 */ /* 0x000fe20008000000 */
[----:B------:R-:W-:Y:S05]  /*6520*/  BRA.U !UP0, `(.L_x_108) ;  /* 0x0000000108cc7547 */ /* 0x000fea000b800000 */
[----:B------:R-:W1:Y:S01]  /*6530*/  LDCU UR9, c[0x0][0xb20] ;  /* 0x00016400ff0977ac */ /* 0x000e620008000800 */
[----:B------:R-:W-:Y:S02]  /*6540*/  UIMAD.WIDE.U32 UR4, UR51, UR55, URZ ;  /* 0x00000037330472a5 */ /* 0x000fe4000f8e00ff */
[----:B------:R-:W-:Y:S02]  /*6550*/  UIMAD.WIDE.U32 UR6, UR56, UR52, URZ ;  /* 0x00000034380672a5 */ /* 0x000fe4000f8e00ff */
[----:B------:R-:W-:Y:S02]  /*6560*/  UIMAD.WIDE.U32 UR10, UR36, UR55, URZ ;  /* 0x00000037240a72a5 */ /* 0x000fe4000f8e00ff */
[----:B------:R-:W-:Y:S02]  /*6570*/  UISETP.NE.AND UP0, UPT, UR54, 0x1, UPT ;  /* 0x000000013600788c */ /* 0x000fe4000bf05270 */
[----:B------:R-:W-:Y:S02]  /*6580*/  UISETP.NE.AND UP1, UPT, UR42, 0x1, UPT ;  /* 0x000000012a00788c */ /* 0x000fe4000bf25270 */
[----:B------:R-:W-:Y:S02]  /*6590*/  UISETP.NE.AND UP2, UPT, UR39, 0x1, UPT ;  /* 0x000000012700788c */ /* 0x000fe4000bf45270 */
[----:B------:R-:W-:Y:S01]  /*65a0*/  UIMAD.WIDE.U32 UR12, UR37, UR52, URZ ;  /* 0x00000034250c72a5 */ /* 0x000fe2000f8e00ff */
[----:B------:R-:W-:Y:S01]  /*65b0*/  UMOV UR4, UR5 ;  /* 0x0000000500047c82 */ /* 0x000fe20008000000 */
[----:B------:R-:W-:Y:S01]  /*65c0*/  UMOV UR6, UR11 ;  /* 0x0000000b00067c82 */ /* 0x000fe20008000000 */
[----:B-1----:R-:W-:Y:S03]  /*65d0*/  USHF.R.U32.HI UR8, URZ, UR9, UR4 ;  /* 0x00000009ff087299 */ /* 0x002fe60008011604 */
[----:B------:R-:W-:Y:S02]  /*65e0*/  UMOV UR4, UR7 ;  /* 0x0000000700047c82 */ /* 0x000fe40008000000 */
[----:B------:R-:W-:Y:S02]  /*65f0*/  USHF.R.U32.HI UR5, URZ, UR53, UR4 ;  /* 0x00000035ff057299 */ /* 0x000fe40008011604 */
[----:B------:R-:W-:Y:S02]  /*6600*/  USEL UR4, UR51, UR8, !UP0 ;  /* 0x0000000833047287 */ /* 0x000fe4000c000000 */
[----:B------:R-:W-:Y:S02]  /*6610*/  USHF.R.U32.HI UR8, URZ, UR9, UR6 ;  /* 0x00000009ff087299 */ /* 0x000fe40008011606 */
[----:B------:R-:W-:Y:S02]  /*6620*/  UIMAD.WIDE.U32 UR6, UR4, UR40, URZ ;  /* 0x00000028040672a5 */ /* 0x000fe4000f8e00ff */
[----:B------:R-:W-:Y:S02]  /*6630*/  USEL UR9, UR56, UR5, !UP1 ;  /* 0x0000000538097287 */ /* 0x000fe4000c800000 */
[----:B------:R-:W-:Y:S02]  /*6640*/  USEL UR8, UR36, UR8, !UP0 ;  /* 0x0000000824087287 */ /* 0x000fe4000c000000 */
[----:B------:R-:W-:Y:S01]  /*6650*/  UIMAD.WIDE.U32 UR10, UR9, UR40, URZ ;  /* 0x00000028090a72a5 */ /* 0x000fe2000f8e00ff */
[----:B------:R-:W-:Y:S01]  /*6660*/  UMOV UR6, UR7 ;  /* 0x0000000700067c82 */ /* 0x000fe20008000000 */
[----:B------:R-:W-:Y:S01]  /*6670*/  UMOV UR5, UR13 ;  /* 0x0000000d00057c82 */ /* 0x000fe20008000000 */
[----:B------:R-:W-:Y:S02]  /*6680*/  @UP2 USHF.R.U32.HI UR4, URZ, UR41, UR6 ;  /* 0x00000029ff042299 */ /* 0x000fe40008011606 */
[----:B------:R-:W-:Y:S02]  /*6690*/  USHF.R.U32.HI UR5, URZ, UR53, UR5 ;  /* 0x00000035ff057299 */ /* 0x000fe40008011605 */
[----:B------:R-:W-:Y:S02]  /*66a0*/  UIMAD UR4, UR39, UR4, URZ ;  /* 0x00000004270472a4 */ /* 0x000fe4000f8e02ff */
[----:B------:R-:W-:Y:S02]  /*66b0*/  USEL UR5, UR37, UR5, !UP1 ;  /* 0x0000000525057287 */ /* 0x000fe4000c800000 */
[----:B------:R-:W-:Y:S01]  /*66c0*/  UISETP.GE.AND UP0, UPT, UR8, UR4, UPT ;  /* 0x000000040800728c */ /* 0x000fe2000bf06270 */
[----:B------:R-:W-:Y:S01]  /*66d0*/  UMOV UR6, UR11 ;  /* 0x0000000b00067c82 */ /* 0x000fe20008000000 */
[----:B------:R-:W-:Y:S02]  /*66e0*/  UIMAD.WIDE.U32 UR10, UR8, UR40, URZ ;  /* 0x00000028080a72a5 */ /* 0x000fe4000f8e00ff */
[----:B------:R-:W-:Y:S04]  /*66f0*/  @UP2 USHF.R.U32.HI UR9, URZ, UR41, UR6 ;  /* 0x00000029ff092299 */ /* 0x000fe80008011606 */
[----:B------:R-:W-:Y:S01]  /*6700*/  UIMAD UR6, UR39, UR9, URZ ;  /* 0x00000009270672a4 */ /* 0x000fe2000f8e02ff */
[----:B------:R-:W-:Y:S03]  /*6710*/  UMOV UR4, UR11 ;  /* 0x0000000b00047c82 */ /* 0x000fe60008000000 */
[----:B------:R-:W-:Y:S02]  /*6720*/  UISETP.GE.OR UP0, UPT, UR5, UR6, UP0 ;  /* 0x000000060500728c */ /* 0x000fe40008706670 */
[----:B------:R-:W-:Y:S02]  /*6730*/  USHF.R.U32.HI UR4, URZ, UR41, UR4 ;  /* 0x00000029ff047299 */ /* 0x000fe40008011604 */
[----:B------:R-:W-:Y:S02]  /*6740*/  UIMAD.WIDE.U32 UR6, UR5, UR40, URZ ;  /* 0x00000028050672a5 */ /* 0x000fe4000f8e00ff */
[----:B------:R-:W-:Y:S02]  /*6750*/  USEL UR11, UR8, UR4, !UP2 ;  /* 0x00000004080b7287 */ /* 0x000fe4000d000000 */
[----:B------:R-:W-:Y:S02]  /*6760*/  UIADD3 UR6, UPT, UPT, -UR5, URZ, URZ ;  /* 0x000000ff05067290 */ /* 0x000fe4000fffe1ff */
[----:B------:R-:W-:Y:S02]  /*6770*/  UIADD3 UR10, UPT, UPT, -UR11, URZ, URZ ;  /* 0x000000ff0b0a7290 */ /* 0x000fe4000fffe1ff */
[----:B------:R-:W-:Y:S02]  /*6780*/  UIMAD UR6, UR42, UR6, UR37 ;  /* 0x000000062a0672a4 */ /* 0x000fe4000f8e0225 */
[----:B------:R-:W-:Y:S01]  /*6790*/  UIMAD UR10, UR39, UR10, UR8 ;  /* 0x0000000a270a72a4 */ /* 0x000fe2000f8e0208 */
[----:B------:R-:W-:Y:S01]  /*67a0*/  @!UP0 UMOV UR4, UR7 ;  /* 0x0000000700048c82 */ /* 0x000fe20008000000 */
[----:B------:R-:W-:Y:S02]  /*67b0*/  UIADD3 UR7, UPT, UPT, -UR8, URZ, URZ ;  /* 0x000000ff08077290 */ /* 0x000fe4000fffe1ff */
[----:B------:R-:W-:Y:S04]  /*67c0*/  @!UP0 USHF.R.U32.HI UR4, URZ, UR41, UR4 ;  /* 0x00000029ff048299 */ /* 0x000fe80008011604 */
[----:B------:R-:W-:Y:S04]  /*67d0*/  @!UP0 USEL UR4, UR5, UR4, !UP2 ;  /* 0x0000000405048287 */ /* 0x000fe8000d000000 */
[----:B------:R-:W-:Y:S02]  /*67e0*/  @!UP0 UIMAD UR9, UR9, UR10, UR4 ;  /* 0x0000000a090982a4 */ /* 0x000fe4000f8e0204 */
[----:B------:R-:W-:Y:S02]  /*67f0*/  @!UP0 UIADD3 UR10, UPT, UPT, UR11, -UR4, URZ ;  /* 0x800000040b0a8290 */ /* 0x000fe4000fffe0ff */
[----:B------:R-:W-:Y:S02]  /*6800*/  UIMAD UR4, UR54, UR7, UR36 ;  /* 0x00000007360472a4 */ /* 0x000fe4000f8e0224 */
[----:B------:R-:W-:Y:S03]  /*6810*/  @!UP0 UIMAD UR8, UR10, UR39, UR5 ;  /* 0x000000270a0882a4 */ /* 0x000fe6000f8e0205 */
[----:B------:R-:W-:Y:S02]  /*6820*/  @!UP0 UMOV UR5, UR9 ;  /* 0x0000000900058c82 */ /* 0x000fe40008000000 */
[----:B------:R-:W-:Y:S02]  /*6830*/  UIMAD UR37, UR5, UR42, UR6 ;  /* 0x0000002a052572a4 */ /* 0x000fe4000f8e0206 */
[----:B------:R-:W-:Y:S11]  /*6840*/  UIMAD UR36, UR8, UR54, UR4 ;  /* 0x00000036082472a4 */ /* 0x000ff6000f8e0204 */
[----:B------:R-:W-:Y:S01]  /*6850*/  @!UPT UIADD3 URZ, UPT, UPT, URZ, URZ, URZ ;  /* 0x000000fffffff290 */ /* 0x000fe2000fffe0ff */
.L_x_108:
[----:B------:R-:W-:Y:S01]  /*6860*/  UISETP.NE.AND UP1, UPT, UR38, 0x1, UPT ;  /* 0x000000012600788c */ /* 0x000fe2000bf25270 */
[----:B------:R-:W-:Y:S01]  /*6870*/  R2UR UR6, R3 ;  /* 0x00000000030672ca */ /* 0x000fe200000e0000 */
[----:B------:R-:W-:Y:S01]  /*6880*/  UISETP.NE.AND UP4, UPT, UR48, URZ, UPT ;  /* 0x000000ff3000728c */ /* 0x000fe2000bf85270 */
[----:B------:R-:W-:Y:S02]  /*6890*/  IABS R0, R0 ;  /* 0x0000000000007213 */ /* 0x000fe40000000000 */
[----:B------:R-:W-:Y:S03]  /*68a0*/  @P0 SHF.R.U32.HI R4, RZ, 0x10, R5 ;  /* 0x00000010ff040819 */ /* 0x000fe60000011605 */
[----:B------:R-:W-:Y:S01]  /*68b0*/  IMAD.MOV R0, RZ, RZ, -R0 ;  /* 0x000000ffff007224 */ /* 0x000fe200078e0a00 */
[----:B------:R-:W-:Y:S02]  /*68c0*/  @P0 R2UR UR57, R4 ;  /* 0x00000000043902ca */ /* 0x000fe400000e0000 */
[----:B------:R-:W1:Y:S03]  /*68d0*/  @!UP1 LDCU.128 UR12, c[0x0][0xb10] ;  /* 0x00016200ff0c97ac */ /* 0x000e660008000c00 */
[----:B------:R-:W2:Y:S01]  /*68e0*/  I2F.RP R3, UR6 ;  /* 0x0000000600037d06 */ /* 0x000ea20008209400 */
[----:B------:R-:W3:Y:S09]  /*68f0*/  @!UP1 LDCU UR10, c[0x0][0xb20] ;  /* 0x00016400ff0a97ac */ /* 0x000ef20008000800 */
[----:B--2---:R-:W2:Y:S02]  /*6900*/  MUFU.RCP R3, R3 ;  /* 0x0000000300037308 */ /* 0x004ea40000001000 */
[----:B--2---:R-:W-:Y:S08]  /*6910*/  VIADD R3, R3, 0xffffffe ;  /* 0x0ffffffe03037836 */ /* 0x004ff00000000000 */
[----:B------:R-:W2:Y:S02]  /*6920*/  F2I.FTZ.U32.TRUNC.NTZ R3, R3 ;  /* 0x0000000300037305 */ /* 0x000ea4000021f000 */
[----:B--2---:R-:W-:Y:S01]  /*6930*/  R2UR UR5, R3 ;  /* 0x00000000030572ca */ /* 0x004fe200000e0000 */
[----:B------:R-:W-:Y:S05]  /*6940*/  IMAD.U32 R3, RZ, RZ, UR26 ;  /* 0x0000001aff037e24 */ /* 0x000fea000f8e00ff */
[----:B------:R-:W-:Y:S04]  /*6950*/  IABS R3, R3 ;  /* 0x0000000300037213 */ /* 0x000fe80000000000 */
[----:B------:R-:W-:Y:S03]  /*6960*/  R2UR UR8, R3 ;  /* 0x00000000030872ca */ /* 0x000fe600000e0000 */
[----:B------:R-:W-:Y:S04]  /*6970*/  UIADD3 UR4, UPT, UPT, URZ, -UR5, URZ ;  /* 0x80000005ff047290 */ /* 0x000fe8000fffe0ff */
[----:B------:R-:W-:Y:S03]  /*6980*/  UIMAD UR7, UR4, UR6, URZ ;  /* 0x00000006040772a4 */ /* 0x000fe6000f8e02ff */
[----:B------:R-:W-:Y:S02]  /*6990*/  UMOV UR4, URZ ;  /* 0x000000ff00047c82 */ /* 0x000fe40008000000 */
[----:B------:R-:W-:Y:S02]  /*69a0*/  UIMAD.WIDE.U32 UR4, UR5, UR7, UR4 ;  /* 0x00000007050472a5 */ /* 0x000fe4000f8e0004 */
[----:B------:R-:W-:Y:S05]  /*69b0*/  R2UR UR7, R0 ;  /* 0x00000000000772ca */ /* 0x000fea00000e0000 */
[----:B------:R-:W-:Y:S02]  /*69c0*/  UMOV UR4, UR5 ;  /* 0x0000000500047c82 */ /* 0x000fe40008000000 */
[----:B------:R-:W-:Y:S07]  /*69d0*/  UIMAD.WIDE.U32 UR4, UR4, UR8, URZ ;  /* 0x00000008040472a5 */ /* 0x000fee000f8e00ff */
[----:B------:R-:W-:Y:S02]  /*69e0*/  UMOV UR11, UR5 ;  /* 0x00000005000b7c82 */ /* 0x000fe40008000000 */
[----:B------:R-:W-:Y:S02]  /*69f0*/  UIMAD UR4, UR11, UR7, UR8 ;  /* 0x000000070b0472a4 */ /* 0x000fe4000f8e0208 */
[----:B------:R-:W2:Y:S02]  /*6a00*/  @!UP1 LDCU UR5, c[0x0][0xb0c] ;  /* 0x00016180ff0597ac */ /* 0x000ea40008000800 */
[----:B------:R-:W-:Y:S02]  /*6a10*/  UISETP.GT.U32.AND UP0, UPT, UR6, UR4, UPT ;  /* 0x000000040600728c */ /* 0x000fe4000bf04070 */
[----:B-1----:R-:W-:Y:S09]  /*6a20*/  UIMAD.WIDE.U32 UR8, UR37, UR12, URZ ;  /* 0x0000000c250872a5 */ /* 0x002ff2000f8e00ff */
[----:B------:R-:W-:Y:S02]  /*6a30*/  @!UP0 UIADD3 UR4, UPT, UPT, UR4, -UR6, URZ ;  /* 0x8000000604048290 */ /* 0x000fe4000fffe0ff */
[----:B------:R-:W-:Y:S02]  /*6a40*/  @!UP0 UIADD3 UR11, UPT, UPT, UR11, 0x1, URZ ;  /* 0x000000010b0b8890 */ /* 0x000fe4000fffe0ff */
[----:B------:R-:W-:Y:S02]  /*6a50*/  UISETP.GE.U32.AND UP3, UPT, UR4, UR6, UPT ;  /* 0x000000060400728c */ /* 0x000fe4000bf66070 */
[----:B------:R-:W-:Y:S02]  /*6a60*/  UIMAD.WIDE.U32 UR6, UR36, UR15, URZ ;  /* 0x0000000f240672a5 */ /* 0x000fe4000f8e00ff */
[----:B------:R-:W-:Y:S02]  /*6a70*/  ULOP3.LUT UR4, UR26, UR48, URZ, 0x3c, !UPT ;  /* 0x000000301a047292 */ /* 0x000fe4000f8e3cff */
[----:B------:R-:W-:Y:S02]  /*6a80*/  @!UP1 UISETP.NE.AND UP0, UPT, UR14, 0x1, UPT ;  /* 0x000000010e00988c */ /* 0x000fe4000bf05270 */
[----:B------:R-:W-:Y:S02]  /*6a90*/  UISETP.GE.AND UP5, UPT, UR4, URZ, UPT ;  /* 0x000000ff0400728c */ /* 0x000fe4000bfa6270 */
[----:B--2---:R-:W-:Y:S02]  /*6aa0*/  @!UP1 UISETP.NE.AND UP2, UPT, UR5, 0x1, UPT ;  /* 0x000000010500988c */ /* 0x004fe4000bf45270 */
[----:B------:R-:W-:Y:S01]  /*6ab0*/  @UP3 UIADD3 UR11, UPT, UPT, UR11, 0x1, URZ ;  /* 0x000000010b0b3890 */ /* 0x000fe2000fffe0ff */
[----:B------:R-:W-:Y:S01]  /*6ac0*/  @!UP1 UMOV UR6, UR7 ;  /* 0x0000000700069c82 */ /* 0x000fe20008000000 */
[----:B------:R-:W-:Y:S01]  /*6ad0*/  @!UP1 UMOV UR4, UR9 ;  /* 0x0000000900049c82 */ /* 0x000fe20008000000 */
[----:B---3--:R-:W-:Y:S02]  /*6ae0*/  @!UP1 USHF.R.U32.HI UR6, URZ, UR10, UR6 ;  /* 0x0000000aff069299 */ /* 0x008fe40008011606 */
[----:B------:R-:W-:Y:S02]  /*6af0*/  @!UP1 USHF.R.U32.HI UR4, URZ, UR13, UR4 ;  /* 0x0000000dff049299 */ /* 0x000fe40008011604 */
[----:B------:R-:W-:Y:S02]  /*6b00*/  @!UP1 USEL UR6, UR36, UR6, !UP0 ;  /* 0x0000000624069287 */ /* 0x000fe4000c000000 */
[----:B------:R-:W-:Y:S02]  /*6b10*/  ULOP3.LUT UP0, URZ, UR59, 0x1b0, URZ, 0xc0, !UPT ;  /* 0x000001b03bff7892 */ /* 0x000fe4000f80c0ff */
[----:B------:R-:W-:Y:S01]  /*6b20*/  @!UP1 USEL UR7, UR37, UR4, !UP2 ;  /* 0x0000000425079287 */ /* 0x000fe2000d000000 */
[----:B------:R-:W-:Y:S02]  /*6b30*/  UMOV UR44, UR11 ;  /* 0x0000000b002c7c82 */ /* 0x000fe40008000000 */
[----:B------:R-:W-:Y:S02]  /*6b40*/  @!UP5 UIADD3 UR44, UPT, UPT, -UR44, URZ, URZ ;  /* 0x000000ff2c2cd290 */ /* 0x000fe4000fffe1ff */
[----:B------:R-:W-:Y:S02]  /*6b50*/  @!UP4 ULOP3.LUT UR44, URZ, UR48, URZ, 0x33, !UPT ;  /* 0x00000030ff2cc292 */ /* 0x000fe4000f8e33ff */
[----:B------:R-:W-:Y:S02]  /*6b60*/  @!UP1 UIADD3 UR4, UPT, UPT, -UR7, UR6, URZ ;  /* 0x0000000607049290 */ /* 0x000fe4000fffe1ff */
[----:B------:R-:W-:Y:S02]  /*6b70*/  @!UP1 UIADD3 UR6, UPT, UPT, UR7, -UR6, URZ ;  /* 0x8000000607069290 */ /* 0x000fe4000fffe0ff */
[----:B------:R-:W-:Y:S02]  /*6b80*/  UIADD3 UR7, UPT, UPT, -UR44, URZ, URZ ;  /* 0x000000ff2c077290 */ /* 0x000fe4000fffe1ff */
[----:B------:R-:W-:Y:S02]  /*6b90*/  @!UP1 UIMAD UR37, UR4, UR5, UR37 ;  /* 0x00000005042592a4 */ /* 0x000fe4000f8e0225 */
[----:B------:R-:W-:Y:S02]  /*6ba0*/  @!UP1 UIMAD UR36, UR6, UR14, UR36 ;  /* 0x0000000e062492a4 */ /* 0x000fe4000f8e0224 */
[----:B------:R-:W-:Y:S01]  /*6bb0*/  UIMAD UR46, UR48, UR7, UR26 ;  /* 0x00000007302e72a4 */ /* 0x000fe2000f8e021a */
[----:B------:R-:W-:Y:S11]  /*6bc0*/  BRA.U !UP0, `(.L_x_109) ;  /* 0x0000000108407547 */ /* 0x000ff6000b800000 */
[----:B------:R-:W1:Y:S01]  /*6bd0*/  LDCU.64 UR8, c[0x4][0x80] ;  /* 0x01001000ff0877ac */ /* 0x000e620008000a00 */
[----:B------:R-:W-:Y:S01]  /*6be0*/  MOV R15, 0x0 ;  /* 0x00000000000f7802 */ /* 0x000fe20000000f00 */
[----:B------:R-:W-:Y:S02]  /*6bf0*/  HFMA2 R12, -RZ, RZ, 0, 5.9604644775390625e-08 ;  /* 0x00000001ff0c7431 */ /* 0x000fe400000001ff */
[----:B------:R-:W-:Y:S02]  /*6c00*/  IMAD.MOV.U32 R8, RZ, RZ, 0x70 ;  /* 0x00000070ff087424 */ /* 0x000fe400078e00ff */
[----:B------:R-:W-:Y:S01]  /*6c10*/  IMAD.MOV.U32 R13, RZ, RZ, RZ ;  /* 0x000000ffff0d7224 */ /* 0x000fe200078e00ff */
[----:B------:R-:W2:Y:S01]  /*6c20*/  LDCU.64 UR6, c[0x4][0x88] ;  /* 0x01001100ff0677ac */ /* 0x000ea20008000a00 */
[----:B------:R-:W3:Y:S01]  /*6c30*/  LDC.64 R14, c[0x4][R15] ;  /* 0x010000000f0e7b82 */ /* 0x000ee20000000a00 */
[----:B------:R-:W4:Y:S01]  /*6c40*/  LDCU.64 UR4, c[0x4][0x8] ;  /* 0x01000100ff0477ac */ /* 0x000f220008000a00 */
[----:B-1----:R-:W-:Y:S01]  /*6c50*/  MOV R5, UR9 ;  /* 0x0000000900057c02 */ /* 0x002fe20008000f00 */
[----:B------:R-:W-:Y:S01]  /*6c60*/  IMAD.U32 R4, RZ, RZ, UR8 ;  /* 0x00000008ff047e24 */ /* 0x000fe2000f8e00ff */
[----:B--2---:R-:W-:Y:S01]  /*6c70*/  MOV R7, UR7 ;  /* 0x0000000700077c02 */ /* 0x004fe20008000f00 */
[----:B------:R-:W-:Y:S01]  /*6c80*/  IMAD.U32 R6, RZ, RZ, UR6 ;  /* 0x00000006ff067e24 */ /* 0x000fe2000f8e00ff */
[----:B----4-:R-:W-:Y:S01]  /*6c90*/  MOV R11, UR5 ;  /* 0x00000005000b7c02 */ /* 0x010fe20008000f00 */
[----:B------:R-:W-:Y:S02]  /*6ca0*/  IMAD.U32 R10, RZ, RZ, UR4 ;  /* 0x00000004ff0a7e24 */ /* 0x000fe4000f8e00ff */
[----:B------:R-:W-:Y:S07]  /*6cb0*/  LEPC R20, `(.L_x_109) ;  /* 0x000000001014794e */ /* 0x000fee0000000000 */
[----:B---3-5:R-:W-:Y:S05]  /*6cc0*/  CALL.ABS.NOINC R14 ;  /* 0x000000000e007343 */ /* 0x028fea0003c00000 */
.L_x_109:
[----:B------:R-:W-:Y:S01]  /*6cd0*/  LOP3.LUT P0, RZ, R150, 0x1b0, RZ, 0xc0, !PT ;  /* 0x000001b096ff7812 */ /* 0x000fe2000780c0ff */
[----:B------:R-:W-:Y:S11]  /*6ce0*/  BSSY.RECONVERGENT B6, `(.L_x_110) ;  /* 0x0000013000067945 */ /* 0x000ff60003800200 */
[----:B------:R-:W-:Y:S01]  /*6cf0*/  @!UPT UIADD3 URZ, UPT, UPT, URZ, URZ, URZ ;  /* 0x000000fffffff290 */ /* 0x000fe2000fffe0ff */
[----:B------:R-:W-:Y:S05]  /*6d00*/  @!P0 BRA `(.L_x_111) ;  /* 0x0000000000408947 */ /* 0x000fea0003800000 */
        /* <DEDUP_REMOVED lines=16> */
.L_x_111:
[----:B------:R-:W-:Y:S05]  /*6e10*/  BSYNC.RECONVERGENT B6 ;  /* 0x0000000000067941 */ /* 0x000fea0003800200 */
.L_x_110:
[----:B------:R-:W-:Y:S02]  /*6e20*/  R2UR UR4, R147 ;  /* 0x00000000930472ca */ /* 0x000fe400000e0000 */
[----:B------:R-:W-:Y:S02]  /*6e30*/  ISETP.NE.U32.AND P3, PT, R138, RZ, PT ;  /* 0x000000ff8a00720c */ /* 0x000fe40003f65070 */
[----:B------:R-:W-:Y:S02]  /*6e40*/  ISETP.NE.U32.AND P4, PT, R134, RZ, PT ;  /* 0x000000ff8600720c */ /* 0x000fe40003f85070 */
[----:B------:R-:W-:Y:S02]  /*6e50*/  ISETP.NE.AND.EX P3, PT, R139, RZ, PT, P3 ;  /* 0x000000ff8b00720c */ /* 0x000fe40003f65330 */
[----:B------:R-:W-:Y:S02]  /*6e60*/  PLOP3.LUT P1, PT, PT, PT, PT, 0x8, 0x80 ;  /* 0x000000000080781c */ /* 0x000fe40003f2e170 */
[----:B------:R-:W-:Y:S03]  /*6e70*/  ISETP.NE.AND.EX P4, PT, R135, RZ, PT, P4 ;  /* 0x000000ff8700720c */ /* 0x000fe60003f85340 */
[----:B------:R-:W-:Y:S06]  /*6e80*/  UISETP.NE.AND UP1, UPT, UR4, URZ, UPT ;  /* 0x000000ff0400728c */ /* 0x000fec000bf25270 */
[----:B------:R-:W-:Y:S05]  /*6e90*/  PLOP3.LUT P0, PT, PT, PT, UP1, 0x80, 0x8 ;  /* 0x000000000008781c */ /* 0x000fea0003f0f018 */
[----:B------:R-:W1:Y:S08]  /*6ea0*/  @UP1 LDCU.64 UR4, c[0x0][0x888] ;  /* 0x00011100ff0417ac */ /* 0x000e700008000a00 */
[----:B------:R-:W-:Y:S01]  /*6eb0*/  @P0 PLOP3.LUT P1, PT, P3, PT, PT, 0x80, 0x8 ;  /* 0x000000000008081c */ /* 0x000fe20001f2f070 */
[----:B-1----:R-:W-:Y:S04]  /*6ec0*/  @UP1 UISETP.NE.U32.AND UP0, UPT, UR4, URZ, UPT ;  /* 0x000000ff0400128c */ /* 0x002fe8000bf05070 */
[----:B------:R-:W-:Y:S04]  /*6ed0*/  @UP1 UISETP.NE.AND.EX UP0, UPT, UR5, URZ, UPT, UP0 ;  /* 0x000000ff0500128c */ /* 0x000fe8000bf05300 */
[----:B------:R-:W-:Y:S01]  /*6ee0*/  @UP1 USEL UR4, URZ, 0xffffffff, UP0 ;  /* 0xffffffffff041887 */ /* 0x000fe20008000000 */
[----:B------:R-:W-:Y:S11]  /*6ef0*/  @!P3 BRA `(.L_x_112) ;  /* 0x000000000030b947 */ /* 0x000ff60003800000 */
[----:B------:R-:W-:Y:S01]  /*6f00*/  ISETP.NE.U32.AND P2, PT, R136, RZ, PT ;  /* 0x000000ff8800720c */ /* 0x000fe20003f45070 */
[----:B------:R-:W1:Y:S01]  /*6f10*/  LDCU.64 UR6, c[0x0][0x358] ;  /* 0x00006b00ff0677ac */ /* 0x000e620008000a00 */
[----:B------:R-:W-:Y:S02]  /*6f20*/  IMAD.MOV.U32 R145, RZ, RZ, 0x1 ;  /* 0x00000001ff917424 */ /* 0x000fe400078e00ff */
[----:B------:R-:W-:Y:S11]  /*6f30*/  ISETP.NE.AND.EX P2, PT, R137, RZ, PT, P2 ;  /* 0x000000ff8900720c */ /* 0x000ff60003f45320 */
[----:B------:R-:W-:Y:S02]  /*6f40*/  @!UPT UIADD3 URZ, UPT, UPT, URZ, URZ, URZ ;  /* 0x000000fffffff290 */ /* 0x000fe4000fffe0ff */
[----:B------:R-:W2:Y:S01]  /*6f50*/  @P2 LDC.64 R4, c[0x0][0x888] ;  /* 0x00022200ff042b82 */ /* 0x000ea20000000a00 */
[----:B------:R-:W-:Y:S04]  /*6f60*/  @P2 IMAD R0, R138, UR49, RZ ;  /* 0x000000318a002c24 */ /* 0x000fe8000f8e02ff */
[----:B--2---:R-:W-:Y:S04]  /*6f70*/  @P2 IMAD.WIDE R4, R0, 0x4, R4 ;  /* 0x0000000400042825 */ /* 0x004fe800078e0204 */
[----:B------:R-:W-:Y:S01]  /*6f80*/  HFMA2 R0, -RZ, RZ, 0, 5.9604644775390625e-08 ;  /* 0x00000001ff007431 */ /* 0x000fe200000001ff */
[----:B-1---5:R1:W5:Y:S04]  /*6f90*/  @P2 LDG.E R71, desc[UR6][R4.64] ;  /* 0x0000000604472981 */ /* 0x022368000c1e1900 */
[----:B------:R-:W-:Y:S01]  /*6fa0*/  @!P2 PRMT R145, R0, 0x7610, R145 ;  /* 0x000076100091a816 */ /* 0x000fe20000000091 */
[----:B-1----:R-:W2:Y:S06]  /*6fb0*/  @!P2 LDC R71, c[0x0][0x880] ;  /* 0x00022000ff47ab82 */ /* 0x002eac0000000800 */
.L_x_112:
[----:B------:R-:W-:Y:S05]  /*6fc0*/  @!P4 BRA `(.L_x_113) ;  /* 0x000000000024c947 */ /* 0x000fea0003800000 */
[----:B------:R-:W-:Y:S01]  /*6fd0*/  ISETP.NE.U32.AND P2, PT, R132, RZ, PT ;  /* 0x000000ff8400720c */ /* 0x000fe20003f45070 */
[----:B------:R-:W1:Y:S03]  /*6fe0*/  LDCU.64 UR6, c[0x0][0x358] ;  /* 0x00006b00ff0677ac */ /* 0x000e660008000a00 */
[----:B------:R-:W-:Y:S11]  /*6ff0*/  ISETP.NE.AND.EX P2, PT, R133, RZ, PT, P2 ;  /* 0x000000ff8500720c */ /* 0x000ff60003f45320 */
[----:B------:R-:W-:Y:S02]  /*7000*/  @!UPT UIADD3 URZ, UPT, UPT, URZ, URZ, URZ ;  /* 0x000000fffffff290 */ /* 0x000fe4000fffe0ff */
[----:B------:R-:W3:Y:S01]  /*7010*/  @P2 LDC.64 R4, c[0x0][0x8a8] ;  /* 0x00022a00ff042b82 */ /* 0x000ee20000000a00 */
[----:B------:R-:W-:Y:S04]  /*7020*/  @P2 IMAD R0, R134, UR49, RZ ;  /* 0x0000003186002c24 */ /* 0x000fe8000f8e02ff */
[----:B---3--:R-:W-:Y:S05]  /*7030*/  @P2 IMAD.WIDE R4, R0, 0x4, R4 ;  /* 0x0000000400042825 */ /* 0x008fea00078e0204 */
[----:B-1---5:R1:W5:Y:S02]  /*7040*/  @P2 LDG.E R70, desc[UR6][R4.64] ;  /* 0x0000000604462981 */ /* 0x022364000c1e1900 */
[----:B-1----:R-:W3:Y:S02]  /*7050*/  @!P2 LDC R70, c[0x0][0x8a0] ;  /* 0x00022800ff46ab82 */ /* 0x002ee40000000800 */
.L_x_113:
[----:B--2--5:R-:W-:Y:S01]  /*7060*/  @P0 FSETP.NEU.AND P4, PT, R71, RZ, PT ;  /* 0x000000ff4700020b */ /* 0x024fe20003f8d000 */
[----:B------:R-:W-:Y:S01]  /*7070*/  IMAD.U32 R0, RZ, RZ, UR4 ;  /* 0x00000004ff007e24 */ /* 0x000fe2000f8e00ff */
[----:B------:R-:W-:Y:S01]  /*7080*/  @P0 LOP3.LUT P2, RZ, R145, 0xff, RZ, 0xc0, !PT ;  /* 0x000000ff91ff0812 */ /* 0x000fe2000784c0ff */
[----:B------:R-:W-:Y:S01]  /*7090*/  BSSY B1, `(.L_x_114) ;  /* 0x000003e000017945 */ /* 0x000fe20003800000 */
[----:B------:R-:W-:Y:S01]  /*70a0*/  @P0 SEL R3, RZ, 0xffffffff, P4 ;  /* 0xffffffffff030807 */ /* 0x000fe20002000000 */
[----:B------:R-:W-:Y:S01]  /*70b0*/  IMAD.IADD R2, R69, 0x1, R2 ;  /* 0x0000000145027824 */ /* 0x000fe200078e0202 */
[----:B------:R-:W-:Y:S02]  /*70c0*/  LEA R151, R68, UR45, 0x3 ;  /* 0x0000002d44977c11 */ /* 0x000fe4000f8e18ff */
[----:B------:R-:W-:Y:S02]  /*70d0*/  CS2R R18, SRZ ;  /* 0x0000000000127805 */ /* 0x000fe4000001ff00 */
[----:B------:R-:W-:Y:S02]  /*70e0*/  @P1 SEL R3, R0, R3, !P2 ;  /* 0x0000000300031207 */ /* 0x000fe40005000000 */
[----:B------:R-:W-:Y:S02]  /*70f0*/  CS2R R16, SRZ ;  /* 0x0000000000107805 */ /* 0x000fe4000001ff00 */
[----:B------:R-:W-:Y:S02]  /*7100*/  PLOP3.LUT P5, PT, PT, PT, PT, 0x8, 0x80 ;  /* 0x000000000080781c */ /* 0x000fe40003fae170 */
[----:B------:R-:W-:Y:S02]  /*7110*/  CS2R R26, SRZ ;  /* 0x00000000001a7805 */ /* 0x000fe4000001ff00 */
[----:B------:R-:W-:Y:S02]  /*7120*/  @P0 LOP3.LUT R3, R3, 0x1, RZ, 0xc0, !PT ;  /* 0x0000000103030812 */ /* 0x000fe400078ec0ff */
[----:B------:R-:W-:Y:S02]  /*7130*/  CS2R R24, SRZ ;  /* 0x0000000000187805 */ /* 0x000fe4000001ff00 */
[----:B------:R-:W-:Y:S02]  /*7140*/  CS2R R30, SRZ ;  /* 0x00000000001e7805 */ /* 0x000fe4000001ff00 */
[----:B------:R-:W-:Y:S02]  /*7150*/  CS2R R28, SRZ ;  /* 0x00000000001c7805 */ /* 0x000fe4000001ff00 */
[----:B------:R-:W-:Y:S02]  /*7160*/  ISETP.NE.U32.OR P1, PT, R3, 0x1, !P0 ;  /* 0x000000010300780c */ /* 0x000fe40004725470 */
[----:B------:R-:W-:Y:S02]  /*7170*/  CS2R R34, SRZ ;  /* 0x0000000000227805 */ /* 0x000fe4000001ff00 */
[----:B------:R-:W-:Y:S09]  /*7180*/  CS2R R32, SRZ ;  /* 0x0000000000207805 */ /* 0x000ff2000001ff00 */
[----:B------:R-:W-:Y:S04]  /*7190*/  @P1 SHF.L.U32 R0, R140, 0x1f, RZ ;  /* 0x0000001f8c001819 */ /* 0x000fe800000006ff */
[----:B------:R1:W2:Y:S02]  /*71a0*/  @P1 SYNCS.PHASECHK.TRANS64.TRYWAIT P0, [UR45+0x140], R0 ;  /* 0x00014000ff0015a7 */ /* 0x0002a4000800112d */
[----:B-1----:R-:W-:Y:S04]  /*71b0*/  SHF.L.U32 R0, R142, 0x1f, RZ ;  /* 0x0000001f8e007819 */ /* 0x002fe800000006ff */
[----:B------:R1:W4:Y:S01]  /*71c0*/  SYNCS.PHASECHK.TRANS64.TRYWAIT P4, [R151+URZ+0x170], R0 ;  /* 0x00017000970075a7 */ /* 0x00032200080811ff */
[----:B--2---:R-:W-:Y:S01]  /*71d0*/  @P1 PLOP3.LUT P5, PT, P0, PT, PT, 0x8, 0x80 ;  /* 0x000000000080181c */ /* 0x004fe200007ae170 */
[----:B------:R-:W-:Y:S01]  /*71e0*/  @!UPT UIADD3 URZ, UPT, UPT, URZ, URZ, URZ ;  /* 0x000000fffffff290 */ /* 0x000fe2000fffe0ff */
[----:B-1----:R-:W-:Y:S11]  /*71f0*/  @!P1 BRA `(.L_x_115) ;  /* 0x00000000009c9947 */ /* 0x002ff60003800000 */
[----:B------:R-:W-:Y:S01]  /*7200*/  ISETP.NE.U32.AND P0, PT, RZ, UR60, PT ;  /* 0x0000003cff007c0c */ /* 0x000fe2000bf05070 */
[----:B------:R-:W-:Y:S01]  /*7210*/  BSSY B0, `(.L_x_116) ;  /* 0x0000016000007945 */ /* 0x000fe20003800000 */
[----:B------:R-:W-:Y:S02]  /*7220*/  FSETP.NEU.AND P2, PT, R71, RZ, PT ;  /* 0x000000ff4700720b */ /* 0x000fe40003f4d000 */
[----:B------:R-:W-:Y:S02]  /*7230*/  CS2R R34, SRZ ;  /* 0x0000000000227805 */ /* 0x000fe4000001ff00 */
[----:B------:R-:W-:Y:S02]  /*7240*/  ISETP.NE.AND.EX P0, PT, RZ, UR61, PT, P0 ;  /* 0x0000003dff007c0c */ /* 0x000fe4000bf05300 */
[----:B------:R-:W-:Y:S02]  /*7250*/  CS2R R32, SRZ ;  /* 0x0000000000207805 */ /* 0x000fe4000001ff00 */
[----:B------:R-:W-:Y:S02]  /*7260*/  LOP3.LUT P1, RZ, R145, 0xff, RZ, 0xc0, !PT ;  /* 0x000000ff91ff7812 */ /* 0x000fe4000782c0ff */
[----:B------:R-:W-:Y:S02]  /*7270*/  CS2R R30, SRZ ;  /* 0x00000000001e7805 */ /* 0x000fe4000001ff00 */
[----:B------:R-:W-:Y:S02]  /*7280*/  SEL R3, RZ, 0xffffffff, P2 ;  /* 0xffffffffff037807 */ /* 0x000fe40001000000 */
[----:B------:R-:W-:Y:S02]  /*7290*/  CS2R R28, SRZ ;  /* 0x00000000001c7805 */ /* 0x000fe4000001ff00 */
[----:B------:R-:W-:Y:S02]  /*72a0*/  SEL R4, RZ, 0xffffffff, P0 ;  /* 0xffffffffff047807 */ /* 0x000fe40000000000 */
[----:B------:R-:W-:Y:S02]  /*72b0*/  CS2R R26, SRZ ;  /* 0x00000000001a7805 */ /* 0x000fe4000001ff00 */
[----:B------:R-:W-:Y:S02]  /*72c0*/  CS2R R24, SRZ ;  /* 0x0000000000187805 */ /* 0x000fe4000001ff00 */
[----:B------:R-:W-:Y:S02]  /*72d0*/  CS2R R18, SRZ ;  /* 0x0000000000127805 */ /* 0x000fe4000001ff00 */
[----:B------:R-:W-:Y:S02]  /*72e0*/  @P3 SEL R3, R4, R3, !P1 ;  /* 0x0000000304033207 */ /* 0x000fe40004800000 */
[----:B------:R-:W-:Y:S02]  /*72f0*/  CS2R R16, SRZ ;  /* 0x0000000000107805 */ /* 0x000fe4000001ff00 */
[----:B------:R-:W-:Y:S04]  /*7300*/  LOP3.LUT R3, R3, 0x1, RZ, 0xc0, !PT ;  /* 0x0000000103037812 */ /* 0x000fe800078ec0ff */
[----:B------:R-:W-:Y:S01]  /*7310*/  ISETP.NE.U32.AND P0, PT, R3, 0x1, PT ;  /* 0x000000010300780c */ /* 0x000fe20003f05070 */
[----:B------:R-:W-:Y:S01]  /*7320*/  @!UPT UIADD3 URZ, UPT, UPT, URZ, URZ, URZ ;  /* 0x000000fffffff290 */ /* 0x000fe2000fffe0ff */
[----:B------:R-:W-:Y:S11]  /*7330*/  @!P5 BRA `(.L_x_117) ;  /* 0x00000000000cd947 */ /* 0x000ff60003800000 */
[----:B------:R-:W-:Y:S04]  /*7340*/  SHF.L.U32 R4, R140, 0x1f, RZ ;  /* 0x0000001f8c047819 */ /* 0x000fe800000006ff */
[----:B------:R-:W1:Y:S02]  /*7350*/  SYNCS.PHASECHK.TRANS64.TRYWAIT P1, [UR45+0x140], R4 ;  /* 0x00014004ff0075a7 */ /* 0x000e64000802112d */
[----:B-1----:R-:W-:Y:S05]  /*7360*/  @!P1 BRA `(.L_x_118) ;  /* 0x0000002400409947 */ /* 0x002fea0003800000 */
.L_x_117:
[----:B------:R-:W-:Y:S05]  /*7370*/  BSYNC B0 ;  /* 0x0000000000007941 */ /* 0x000fea0003800000 */
.L_x_116:
[----:B------:R2:W1:Y:S01]  /*7380*/  @P0 LDS.128 R32, [R144+UR45+0x200] ;  /* 0x0002002d90200984 */ /* 0x0004620008000c00 */
[----:B------:R-:W5:Y:S01]  /*7390*/  S2UR UR5, SR_CgaCtaId ;  /* 0x00000000000579c3 */ /* 0x000f620000008800 */
[----:B------:R-:W-:Y:S01]  /*73a0*/  UIADD3 UR4, UPT, UPT, UR45, 0x148, URZ ;  /* 0x000001482d047890 */ /* 0x000fe2000fffe0ff */
[----:B------:R-:W-:Y:S01]  /*73b0*/  LOP3.LUT R140, R140, 0x1, RZ, 0x3c, !PT ;  /* 0x000000018c8c7812 */ /* 0x000fe200078e3cff */
[----:B------:R2:W1:Y:S04]  /*73c0*/  @P0 LDS.128 R28, [R143+0x10] ;  /* 0x000010008f1c0984 */ /* 0x0004680000000c00 */
[----:B------:R2:W1:Y:S04]  /*73d0*/  @P0 LDS.128 R24, [R149+0x20] ;  /* 0x0000200095180984 */ /* 0x0004680000000c00 */
[----:B------:R2:W1:Y:S01]  /*73e0*/  @P0 LDS.128 R16, [R148+0x30] ;  /* 0x0000300094100984 */ /* 0x0004620000000c00 */
[----:B------:R-:W-:Y:S01]  /*73f0*/  @!PT LDS RZ, [RZ] ;  /* 0x00000000fffff984 */ /* 0x000fe20000000800 */
[----:B------:R-:W-:Y:S01]  /*7400*/  @!PT LDS RZ, [RZ] ;  /* 0x00000000fffff984 */ /* 0x000fe20000000800 */
[----:B------:R-:W-:Y:S01]  /*7410*/  @!PT LDS RZ, [RZ] ;  /* 0x00000000fffff984 */ /* 0x000fe20000000800 */
[----:B------:R-:W-:Y:S01]  /*7420*/  @!PT LDS RZ, [RZ] ;  /* 0x00000000fffff984 */ /* 0x000fe20000000800 */
[----:B------:R3:W-:Y:S06]  /*7430*/  MEMBAR.ALL.CTA ;  /* 0x0000000000007992 */ /* 0x0007ec0000008000 */
[----:B---3--:R-:W3:Y:S01]  /*7440*/  FENCE.VIEW.ASYNC.S ;  /* 0x00000000000073c6 */ /* 0x008ee20000000000 */
[----:B-----5:R-:W-:Y:S09]  /*7450*/  UPRMT UR4, UR5, 0x654, UR4 ;  /* 0x0000065405047896 */ /* 0x020ff20008000004 */
[----:B---3--:R-:W-:Y:S03]  /*7460*/  SYNCS.ARRIVE.TRANS64.RED.A1T0 RZ, [UR4], RZ ;  /* 0x000000ffffff79a7 */ /* 0x008fe60008100404 */
.L_x_115:
[----:B------:R-:W-:Y:S05]  /*7470*/  BSYNC B1 ;  /* 0x0000000000017941 */ /* 0x000fea0003800000 */
.L_x_114:
[----:B-1----:R-:W-:Y:S04]  /*7480*/  SHF.R.U32.HI R3, RZ, 0x15, R2 ;  /* 0x00000015ff037819 */ /* 0x002fe80000011602 */
[----:B------:R-:W-:Y:S01]  /*7490*/  LOP3.LUT P0, RZ, R3, 0x3, R146, 0x48, !PT ;  /* 0x0000000303ff7812 */ /* 0x000fe20007804892 */
[----:B------:R-:W-:Y:S01]  /*74a0*/  @!UPT UIADD3 URZ, UPT, UPT, URZ, URZ, URZ ;  /* 0x000000fffffff290 */ /* 0x000fe2000fffe0ff */
[----:B----4-:R-:W-:Y:S11]  /*74b0*/  @P4 BRA `(.L_x_119) ;  /* 0x0000000000084947 */ /* 0x010ff60003800000 */
[----:B------:R-:W1:Y:S02]  /*74c0*/  SYNCS.PHASECHK.TRANS64.TRYWAIT P1, [R151+URZ+0x170], R0 ;  /* 0x00017000970075a7 */ /* 0x000e6400080211ff */
[----:B-1----:R-:W-:Y:S05]  /*74d0*/  @!P1 BRA `(.L_x_120) ;  /* 0x0000002000fc9947 */ /* 0x002fea0003800000 */
.L_x_119:
[----:B------:R-:W-:Y:S05]  /*74e0*/  @!P0 BRA `(.L_x_121) ;  /* 0x0000000000408947 */ /* 0x000fea0003800000 */
[----:B------:R-:W4:Y:S01]  /*74f0*/  LDCU.64 UR8, c[0x4][0x70] ;  /* 0x01000e00ff0877ac */ /* 0x000f220008000a00 */
[----:B------:R-:W-:Y:S01]  /*7500*/  MOV R15, 0x0 ;  /* 0x00000000000f7802 */ /* 0x000fe20000000f00 */
[----:B------:R-:W-:Y:S02]  /*7510*/  HFMA2 R12, -RZ, RZ, 0, 5.9604644775390625e-08 ;  /* 0x00000001ff0c7431 */ /* 0x000fe400000001ff */
[----:B------:R-:W-:Y:S02]  /*7520*/  IMAD.MOV.U32 R8, RZ, RZ, 0x192 ;  /* 0x00000192ff087424 */ /* 0x000fe400078e00ff */
[----:B------:R-:W-:Y:S01]  /*7530*/  IMAD.MOV.U32 R13, RZ, RZ, RZ ;  /* 0x000000ffff0d7224 */ /* 0x000fe200078e00ff */
[----:B------:R-:W5:Y:S01]  /*7540*/  LDCU.64 UR6, c[0x4][0x78] ;  /* 0x01000f00ff0677ac */ /* 0x000f620008000a00 */
[----:B------:R-:W1:Y:S01]  /*7550*/  LDC.64 R14, c[0x4][R15] ;  /* 0x010000000f0e7b82 */ /* 0x000e620000000a00 */
[----:B------:R-:W2:Y:S01]  /*7560*/  LDCU.64 UR4, c[0x4][0x10] ;  /* 0x01000200ff0477ac */ /* 0x000ea20008000a00 */
[----:B----4-:R-:W-:Y:S01]  /*7570*/  MOV R5, UR9 ;  /* 0x0000000900057c02 */ /* 0x010fe20008000f00 */
[----:B------:R-:W-:Y:S01]  /*7580*/  IMAD.U32 R4, RZ, RZ, UR8 ;  /* 0x00000008ff047e24 */ /* 0x000fe2000f8e00ff */
[----:B-----5:R-:W-:Y:S01]  /*7590*/  MOV R7, UR7 ;  /* 0x0000000700077c02 */ /* 0x020fe20008000f00 */
[----:B------:R-:W-:Y:S01]  /*75a0*/  IMAD.U32 R6, RZ, RZ, UR6 ;  /* 0x00000006ff067e24 */ /* 0x000fe2000f8e00ff */
[----:B--2---:R-:W-:Y:S01]  /*75b0*/  MOV R11, UR5 ;  /* 0x00000005000b7c02 */ /* 0x004fe20008000f00 */
[----:B------:R-:W-:Y:S02]  /*75c0*/  IMAD.U32 R10, RZ, RZ, UR4 ;  /* 0x00000004ff0a7e24 */ /* 0x000fe4000f8e00ff */
[----:B------:R-:W-:Y:S07]  /*75d0*/  LEPC R20, `(.L_x_121) ;  /* 0x000000001014794e */ /* 0x000fee0000000000 */
[----:B-1-3--:R-:W-:Y:S05]  /*75e0*/  CALL.ABS.NOINC R14 ;  /* 0x000000000e007343 */ /* 0x00afea0003c00000 */
.L_x_121:
[----:B------:R-:W-:Y:S01]  /*75f0*/  LOP3.LUT P0, RZ, R131, 0x60, RZ, 0xc0, !PT ;  /* 0x0000006083ff7812 */ /* 0x000fe2000780c0ff */
[----:B------:R-:W-:Y:S05]  /*7600*/  WARPSYNC.ALL ;  /* 0x0000000000007948 */ /* 0x000fea0003800000 */
[----:B------:R-:W-:Y:S01]  /*7610*/  R2UR UR4, R2 ;  /* 0x00000000020472ca */ /* 0x000fe200000e0000 */
[----:B------:R-:W-:Y:S01]  /*7620*/  BSSY.RECONVERGENT B0, `(.L_x_122) ;  /* 0x000013d000007945 */ /* 0x000fe20003800200 */
[----:B------:R-:W-:Y:S02]  /*7630*/  F2FP.F16.E4M3.UNPACK_B R2, R32 ;  /* 0x00000020ff02723e */ /* 0x000fe400020006ff */
[-C--:B------:R-:W-:Y:S02]  /*7640*/  F2FP.F16.E4M3.UNPACK_B R21, R33.reuse ;  /* 0x00000021ff15723e */ /* 0x080fe400020006ff */
[----:B------:R-:W-:Y:S01]  /*7650*/  F2FP.F16.E4M3.UNPACK_B R12, R28 ;  /* 0x0000001cff0c723e */ /* 0x000fe200020006ff */
[----:B-1----:R-:W-:Y:S01]  /*7660*/  HADD2.F32 R0, -RZ, R2.H0_H0 ;  /* 0x20000002ff007230 */ /* 0x002fe20000004100 */
[----:B------:R-:W-:Y:S01]  /*7670*/  F2FP.F16.E4M3.UNPACK_B R32, R32.H1 ;  /* 0x00000020ff20723e */ /* 0x000fe200030006ff */
[--C-:B------:R-:W-:Y:S01]  /*7680*/  HADD2.F32 R73, -RZ, R21.reuse.H0_H0 ;  /* 0x20000015ff497230 */ /* 0x100fe20000004100 */
[----:B------:R-:W-:Y:S01]  /*7690*/  F2FP.F16.E4M3.UNPACK_B R33, R33.H1 ;  /* 0x00000021ff21723e */ /* 0x000fe200030006ff */
[----:B------:R-:W-:Y:S01]  /*76a0*/  HADD2.F32 R74, -RZ, R21.H1_H1 ;  /* 0x30000015ff4a7230 */ /* 0x000fe20000004100 */
[-C--:B------:R-:W-:Y:S01]  /*76b0*/  F2FP.F16.E4M3.UNPACK_B R20, R34.reuse ;  /* 0x00000022ff14723e */ /* 0x080fe200020006ff */
[--C-:B------:R-:W-:Y:S01]  /*76c0*/  HADD2.F32 R3, -RZ, R32.reuse.H0_H0 ;  /* 0x20000020ff037230 */ /* 0x100fe20000004100 */
[----:B------:R-:W-:Y:S01]  /*76d0*/  F2FP.F16.E4M3.UNPACK_B R15, R34.H1 ;  /* 0x00000022ff0f723e */ /* 0x000fe200030006ff */
[----:B------:R-:W-:Y:S01]  /*76e0*/  HADD2.F32 R72, -RZ, R32.H1_H1 ;  /* 0x30000020ff487230 */ /* 0x000fe20000004100 */
[-C--:B------:R-:W-:Y:S01]  /*76f0*/  F2FP.F16.E4M3.UNPACK_B R14, R35.reuse ;  /* 0x00000023ff0e723e */ /* 0x080fe200020006ff */
[--C-:B------:R-:W-:Y:S01]  /*7700*/  HADD2.F32 R75, -RZ, R33.reuse.H0_H0 ;  /* 0x20000021ff4b7230 */ /* 0x100fe20000004100 */
[----:B------:R-:W-:Y:S01]  /*7710*/  F2FP.F16.E4M3.UNPACK_B R13, R35.H1 ;  /* 0x00000023ff0d723e */ /* 0x000fe200030006ff */
[----:B------:R-:W-:Y:S01]  /*7720*/  HADD2.F32 R76, -RZ, R33.H1_H1 ;  /* 0x30000021ff4c7230 */ /* 0x000fe20000004100 */
[----:B------:R-:W-:Y:S01]  /*7730*/  F2FP.F16.E4M3.UNPACK_B R28, R28.H1 ;  /* 0x0000001cff1c723e */ /* 0x000fe200030006ff */
[--C-:B------:R-:W-:Y:S01]  /*7740*/  HADD2.F32 R77, -RZ, R20.reuse.H0_H0 ;  /* 0x20000014ff4d7230 */ /* 0x100fe20000004100 */
[-C--:B------:R-:W-:Y:S01]  /*7750*/  F2FP.F16.E4M3.UNPACK_B R11, R29.reuse ;  /* 0x0000001dff0b723e */ /* 0x080fe200020006ff */
        /* <DEDUP_REMOVED lines=43> */
[----:B------:R-:W-:Y:S01]  /*7a10*/  IADD3 R151, PT, PT, R151, 0x180, RZ ;  /* 0x0000018097977810 */ /* 0x000fe20007ffe0ff */
[----:B------:R-:W-:Y:S01]  /*7a20*/  HADD2.F32 R100, -RZ, R6.H1_H1 ;  /* 0x30000006ff647230 */ /* 0x000fe20000004100 */
[----:B------:R-:W-:Y:S01]  /*7a30*/  IADD3 R68, PT, PT, R68, 0x1, RZ ;  /* 0x0000000144447810 */ /* 0x000fe20007ffe0ff */
[--C-:B------:R-:W-:Y:S01]  /*7a40*/  HADD2.F32 R101, -RZ, R5.reuse.H0_H0 ;  /* 0x20000005ff657230 */ /* 0x100fe20000004100 */
[----:B------:R-:W-:Y:S01]  /*7a50*/  LOP3.LUT R151, R151, 0xfefffff8, RZ, 0xc0, !PT ;  /* 0xfefffff897977812 */ /* 0x000fe200078ec0ff */
[----:B------:R-:W-:Y:S02]  /*7a60*/  HADD2.F32 R102, -RZ, R5.H1_H1 ;  /* 0x30000005ff667230 */ /* 0x000fe40000004100 */
[--C-:B------:R-:W-:Y:S02]  /*7a70*/  HADD2.F32 R103, -RZ, R4.reuse.H0_H0 ;  /* 0x20000004ff677230 */ /* 0x100fe40000004100 */
[----:B------:R-:W-:Y:S02]  /*7a80*/  HADD2.F32 R104, -RZ, R4.H1_H1 ;  /* 0x30000004ff687230 */ /* 0x000fe40000004100 */
[----:B------:R-:W1:Y:S01]  /*7a90*/  LDTM.x64 R4, tmem[UR4] ;  /* 0x00000004000479ee */ /* 0x000e620008340000 */
[----:B------:R-:W-:Y:S01]  /*7aa0*/  NOP ;  /* 0x0000000000007918 */ /* 0x000fe20000000000 */
[----:B-1----:R1:W-:Y:S01]  /*7ab0*/  SYNCS.ARRIVE.TRANS64.RED.A1T0 RZ, [R151+URZ], RZ ;  /* 0x000000ff97ff79a7 */ /* 0x0023e200081004ff */
[----:B------:R-:W-:Y:S02]  /*7ac0*/  HADD2.F32 R2, -RZ, R2.H1_H1 ;  /* 0x30000002ff027230 */ /* 0x000fe40000004100 */
[--C-:B------:R-:W-:Y:S02]  /*7ad0*/  HADD2.F32 R105, -RZ, R106.reuse.H0_H0 ;  /* 0x2000006aff697230 */ /* 0x100fe40000004100 */
        /* <DEDUP_REMOVED lines=9> */
[C---:B---3--:R-:W-:Y:S01]  /*7b70*/  FMUL R4, R70.reuse, R4 ;  /* 0x0000000446047220 */ /* 0x048fe20000400000 */
[C---:B------:R-:W-:Y:S01]  /*7b80*/  FMUL R5, R70.reuse, R5 ;  /* 0x0000000546057220 */ /* 0x040fe20000400000 */
[C---:B------:R-:W-:Y:S01]  /*7b90*/  FMUL R8, R70.reuse, R8 ;  /* 0x0000000846087220 */ /* 0x040fe20000400000 */
[C---:B------:R-:W-:Y:S01]  /*7ba0*/  FMUL R9, R70.reuse, R9 ;  /* 0x0000000946097220 */ /* 0x040fe20000400000 */
[C---:B------:R-:W-:Y:S01]  /*7bb0*/  FFMA R4, R71.reuse, R0, R4 ;  /* 0x0000000047047223 */ /* 0x040fe20000000004 */
[C---:B------:R-:W-:Y:S01]  /*7bc0*/  FFMA R5, R71.reuse, R2, R5 ;  /* 0x0000000247057223 */ /* 0x040fe20000000005 */
[C---:B------:R-:W-:Y:S01]  /*7bd0*/  FMUL R12, R70.reuse, R12 ;  /* 0x0000000c460c7220 */ /* 0x040fe20000400000 */
[C---:B------:R-:W-:Y:S01]  /*7be0*/  FMUL R13, R70.reuse, R13 ;  /* 0x0000000d460d7220 */ /* 0x040fe20000400000 */
[C---:B------:R-:W-:Y:S01]  /*7bf0*/  FMUL R0, R70.reuse, R16 ;  /* 0x0000001046007220 */ /* 0x040fe20000400000 */
[C---:B------:R-:W-:Y:S01]  /*7c00*/  FMUL R2, R70.reuse, R17 ;  /* 0x0000001146027220 */ /* 0x040fe20000400000 */
[C---:B------:R-:W-:Y:S01]  /*7c10*/  FMUL R17, R70.reuse, R24 ;  /* 0x0000001846117220 */ /* 0x040fe20000400000 */
[--C-:B------:R-:W-:Y:S02]  /*7c20*/  HADD2.F32 R125, -RZ, R126.reuse.H0_H0 ;  /* 0x2000007eff7d7230 */ /* 0x100fe40000004100 */
[C---:B------:R-:W-:Y:S01]  /*7c30*/  FMUL R6, R70.reuse, R6 ;  /* 0x0000000646067220 */ /* 0x040fe20000400000 */
[----:B------:R-:W-:Y:S02]  /*7c40*/  HADD2.F32 R126, -RZ, R126.H1_H1 ;  /* 0x3000007eff7e7230 */ /* 0x000fe40000004100 */
[C---:B------:R-:W-:Y:S01]  /*7c50*/  FMUL R7, R70.reuse, R7 ;  /* 0x0000000746077220 */ /* 0x040fe20000400000 */
[C---:B------:R-:W-:Y:S01]  /*7c60*/  FMUL R10, R70.reuse, R10 ;  /* 0x0000000a460a7220 */ /* 0x040fe20000400000 */
[C---:B------:R-:W-:Y:S01]  /*7c70*/  FFMA R6, R71.reuse, R3, R6 ;  /* 0x0000000347067223 */ /* 0x040fe20000000006 */
[C---:B------:R-:W-:Y:S01]  /*7c80*/  FMUL R11, R70.reuse, R11 ;  /* 0x0000000b460b7220 */ /* 0x040fe20000400000 */
[C---:B------:R-:W-:Y:S01]  /*7c90*/  FFMA R7, R71.reuse, R72, R7 ;  /* 0x0000004847077223 */ /* 0x040fe20000000007 */
[C---:B------:R-:W-:Y:S01]  /*7ca0*/  FFMA R8, R71.reuse, R73, R8 ;  /* 0x0000004947087223 */ /* 0x040fe20000000008 */
[C---:B------:R-:W-:Y:S01]  /*7cb0*/  FFMA R9, R71.reuse, R74, R9 ;  /* 0x0000004a47097223 */ /* 0x040fe20000000009 */
[C---:B------:R-:W-:Y:S01]  /*7cc0*/  FFMA R10, R71.reuse, R75, R10 ;  /* 0x0000004b470a7223 */ /* 0x040fe2000000000a */
[C---:B------:R-:W-:Y:S01]  /*7cd0*/  FFMA R11, R71.reuse, R76, R11 ;  /* 0x0000004c470b7223 */ /* 0x040fe2000000000b */
[C---:B------:R-:W-:Y:S01]  /*7ce0*/  FFMA R12, R71.reuse, R77, R12 ;  /* 0x0000004d470c7223 */ /* 0x040fe2000000000c */
[----:B------:R-:W-:Y:S01]  /*7cf0*/  FFMA R13, R71, R78, R13 ;  /* 0x0000004e470d7223 */ /* 0x000fe2000000000d */
[----:B------:R-:W-:Y:S01]  /*7d00*/  F2FP.SATFINITE.E4M3.F32.PACK_AB_MERGE_C R76, R7, R6, RZ ;  /* 0x00000006074c723e */ /* 0x000fe200048070ff */
[--C-:B------:R-:W-:Y:S02]  /*7d10*/  HADD2.F32 R74, -RZ, R129.reuse.H0_H0 ;  /* 0x20000081ff4a7230 */ /* 0x100fe40000004100 */
[C---:B------:R-:W-:Y:S01]  /*7d20*/  FMUL R7, R70.reuse, R20 ;  /* 0x0000001446077220 */ /* 0x040fe20000400000 */
[----:B------:R-:W-:Y:S01]  /*7d30*/  HADD2.F32 R75, -RZ, R129.H1_H1 ;  /* 0x30000081ff4b7230 */ /* 0x000fe20000004100 */
[----:B------:R-:W-:Y:S01]  /*7d40*/  F2FP.SATFINITE.E4M3.F32.PACK_AB_MERGE_C R129, R11, R10, RZ ;  /* 0x0000000a0b81723e */ /* 0x000fe200048070ff */
        /* <DEDUP_REMOVED lines=12> */
[----:B------:R-:W-:Y:S01]  /*7e10*/  FFMA R3, R71, R83, R3 ;  /* 0x0000005347037223 */ /* 0x000fe20000000003 */
[C---:B------:R-:W-:Y:S01]  /*7e20*/  FMUL R25, R70.reuse, R32 ;  /* 0x0000002046197220 */ /* 0x040fe20000400000 */
[----:B------:R-:W-:Y:S01]  /*7e30*/  F2FP.SATFINITE.E4M3.F32.PACK_AB_MERGE_C R14, R15, R14, RZ ;  /* 0x0000000e0f0e723e */ /* 0x000fe200048070ff */
[C---:B------:R-:W-:Y:S01]  /*7e40*/  FMUL R6, R70.reuse, R19 ;  /* 0x0000001346067220 */ /* 0x040fe20000400000 */
[C---:B------:R-:W-:Y:S01]  /*7e50*/  FMUL R11, R70.reuse, R22 ;  /* 0x00000016460b7220 */ /* 0x040fe20000400000 */
[C---:B------:R-:W-:Y:S01]  /*7e60*/  FMUL R22, R70.reuse, R29 ;  /* 0x0000001d46167220 */ /* 0x040fe20000400000 */
[C---:B------:R-:W-:Y:S01]  /*7e70*/  FMUL R29, R70.reuse, R36 ;  /* 0x00000024461d7220 */ /* 0x040fe20000400000 */
[C---:B------:R-:W-:Y:S01]  /*7e80*/  FFMA R6, R71.reuse, R84, R6 ;  /* 0x0000005447067223 */ /* 0x040fe20000000006 */
[C---:B------:R-:W-:Y:S01]  /*7e90*/  FFMA R7, R71.reuse, R85, R7 ;  /* 0x0000005547077223 */ /* 0x040fe20000000007 */
[C---:B------:R-:W-:Y:S01]  /*7ea0*/  FFMA R10, R71.reuse, R86, R10 ;  /* 0x00000056470a7223 */ /* 0x040fe2000000000a */
[C---:B------:R-:W-:Y:S01]  /*7eb0*/  FFMA R11, R71.reuse, R87, R11 ;  /* 0x00000057470b7223 */ /* 0x040fe2000000000b */
[----:B------:R-:W-:Y:S01]  /*7ec0*/  FMUL R16, R70, R23 ;  /* 0x0000001746107220 */ /* 0x000fe20000400000 */
[----:B------:R-:W-:Y:S01]  /*7ed0*/  F2FP.SATFINITE.E4M3.F32.PACK_AB_MERGE_C R3, R6, R3, RZ ;  /* 0x000000030603723e */ /* 0x000fe200048070ff */
        /* <DEDUP_REMOVED lines=10> */
[----:B------:R-:W-:Y:S01]  /*7f80*/  FMUL R30, R70, R37 ;  /* 0x00000025461e7220 */ /* 0x000fe20000400000 */
[----:B------:R-:W-:Y:S01]  /*7f90*/  F2FP.SATFINITE.E4M3.F32.PACK_AB_MERGE_C R16, R10, R7, R16 ;  /* 0x000000070a10723e */ /* 0x000fe20004807010 */
        /* <DEDUP_REMOVED lines=23> */
[----:B------:R-:W-:Y:S01]  /*8110*/  FFMA R31, R71, R103, R31 ;  /* 0x00000067471f7223 */ /* 0x000fe2000000001f */
[----:B------:R-:W-:Y:S01]  /*8120*/  FMUL R45, R70, R52 ;  /* 0x00000034462d7220 */ /* 0x000fe20000400000 */
[----:B------:R-:W-:Y:S01]  /*8130*/  F2FP.SATFINITE.E4M3.F32.PACK_AB_MERGE_C R19, R28, R27, RZ ;  /* 0x0000001b1c13723e */ /* 0x000fe200048070ff */
[C---:B------:R-:W-:Y:S01]  /*8140*/  FMUL R52, R70.reuse, R59 ;  /* 0x0000003b46347220 */ /* 0x040fe20000400000 */
[C---:B------:R-:W-:Y:S01]  /*8150*/  FMUL R59, R70.reuse, R66 ;  /* 0x00000042463b7220 */ /* 0x040fe20000400000 */
[----:B------:R-:W-:Y:S01]  /*8160*/  F2FP.SATFINITE.E4M3.F32.PACK_AB_MERGE_C R66, R13, R12, R14 ;  /* 0x0000000c0d42723e */ /* 0x000fe2000480700e */
[----:B------:R-:W-:Y:S01]  /*8170*/  FMUL R32, R70, R39 ;  /* 0x0000002746207220 */ /* 0x000fe20000400000 */
[--C-:B------:R-:W-:Y:S01]  /*8180*/  HADD2.F32 R107, -RZ, R108.reuse.H0_H0 ;  /* 0x2000006cff6b7230 */ /* 0x100fe20000004100 */
[----:B------:R-:W-:Y:S01]  /*8190*/  F2FP.SATFINITE.E4M3.F32.PACK_AB_MERGE_C R19, R26, R25, R19 ;  /* 0x000000191a13723e */ /* 0x000fe20004807013 */
[----:B------:R-:W-:Y:S02]  /*81a0*/  HADD2.F32 R108, -RZ, R108.H1_H1 ;  /* 0x3000006cff6c7230 */ /* 0x000fe40000004100 */
[C---:B------:R-:W-:Y:S01]  /*81b0*/  FFMA R32, R71.reuse, R104, R32 ;  /* 0x0000006847207223 */ /* 0x040fe20000000020 */
[C---:B------:R-:W-:Y:S01]  /*81c0*/  FFMA R33, R71.reuse, R105, R33 ;  /* 0x0000006947217223 */ /* 0x040fe20000000021 */
[C---:B------:R-:W-:Y:S01]  /*81d0*/  FFMA R34, R71.reuse, R106, R34 ;  /* 0x0000006a47227223 */ /* 0x040fe20000000022 */
[C---:B------:R-:W-:Y:S01]  /*81e0*/  FMUL R35, R70.reuse, R42 ;  /* 0x0000002a46237220 */ /* 0x040fe20000400000 */
[----:B------:R-:W-:Y:S01]  /*81f0*/  FMUL R42, R70, R49 ;  /* 0x00000031462a7220 */ /* 0x000fe20000400000 */
[----:B------:R-:W-:Y:S01]  /*8200*/  F2FP.SATFINITE.E4M3.F32.PACK_AB_MERGE_C R32, R32, R31, RZ ;  /* 0x0000001f2020723e */ /* 0x000fe200048070ff */
[C---:B------:R-:W-:Y:S01]  /*8210*/  FMUL R49, R70.reuse, R56 ;  /* 0x0000003846317220 */ /* 0x040fe20000400000 */
[C---:B------:R-:W-:Y:S01]  /*8220*/  FMUL R36, R70.reuse, R43 ;  /* 0x0000002b46247220 */ /* 0x040fe20000400000 */
[--C-:B------:R-:W-:Y:S02]  /*8230*/  HADD2.F32 R111, -RZ, R112.reuse.H0_H0 ;  /* 0x20000070ff6f7230 */ /* 0x100fe40000004100 */
[C---:B------:R-:W-:Y:S01]  /*8240*/  FFMA R35, R71.reuse, R107, R35 ;  /* 0x0000006b47237223 */ /* 0x040fe20000000023 */
[----:B------:R-:W-:Y:S02]  /*8250*/  HADD2.F32 R112, -RZ, R112.H1_H1 ;  /* 0x30000070ff707230 */ /* 0x000fe40000004100 */
[C---:B------:R-:W-:Y:S01]  /*8260*/  FMUL R39, R70.reuse, R46 ;  /* 0x0000002e46277220 */ /* 0x040fe20000400000 */
[C---:B------:R-:W-:Y:S01]  /*8270*/  FFMA R36, R71.reuse, R108, R36 ;  /* 0x0000006c47247223 */ /* 0x040fe20000000024 */
[C---:B------:R-:W-:Y:S01]  /*8280*/  FMUL R40, R70.reuse, R47 ;  /* 0x0000002f46287220 */ /* 0x040fe20000400000 */
[C---:B------:R-:W-:Y:S01]  /*8290*/  FFMA R37, R71.reuse, R109, R37 ;  /* 0x0000006d47257223 */ /* 0x040fe20000000025 */
[C---:B------:R-:W-:Y:S01]  /*82a0*/  FFMA R38, R71.reuse, R110, R38 ;  /* 0x0000006e47267223 */ /* 0x040fe20000000026 */
        /* <DEDUP_REMOVED lines=8> */
[C---:B------:R-:W-:Y:S01]  /*8330*/  FMUL R46, R70.reuse, R53 ;  /* 0x00000035462e7220 */ /* 0x040fe20000400000 */
[--C-:B------:R-:W-:Y:S02]  /*8340*/  HADD2.F32 R119, -RZ, R120.reuse.H0_H0 ;  /* 0x20000078ff777230 */ /* 0x100fe40000004100 */
[C---:B------:R-:W-:Y:S01]  /*8350*/  FMUL R50, R70.reuse, R57 ;  /* 0x0000003946327220 */ /* 0x040fe20000400000 */
[C---:B------:R-:W-:Y:S01]  /*8360*/  FMUL R51, R70.reuse, R58 ;  /* 0x0000003a46337220 */ /* 0x040fe20000400000 */
[C---:B------:R-:W-:Y:S01]  /*8370*/  FMUL R53, R70.reuse, R60 ;  /* 0x0000003c46357220 */ /* 0x040fe20000400000 */
[C---:B------:R-:W-:Y:S01]  /*8380*/  FFMA R43, R71.reuse, R115, R43 ;  /* 0x00000073472b7223 */ /* 0x040fe2000000002b */
[----:B------:R-:W-:Y:S02]  /*8390*/  HADD2.F32 R120, -RZ, R120.H1_H1 ;  /* 0x30000078ff787230 */ /* 0x000fe40000004100 */
[C---:B------:R-:W-:Y:S01]  /*83a0*/  FMUL R47, R70.reuse, R54 ;  /* 0x00000036462f7220 */ /* 0x040fe20000400000 */
[C---:B------:R-:W-:Y:S01]  /*83b0*/  FMUL R57, R70.reuse, R64 ;  /* 0x0000004046397220 */ /* 0x040fe20000400000 */
[C---:B------:R-:W-:Y:S01]  /*83c0*/  FMUL R58, R70.reuse, R65 ;  /* 0x00000041463a7220 */ /* 0x040fe20000400000 */
[C---:B------:R-:W-:Y:S01]  /*83d0*/  FMUL R60, R70.reuse, R67 ;  /* 0x00000043463c7220 */ /* 0x040fe20000400000 */
[----:B------:R-:W-:Y:S01]  /*83e0*/  FFMA R44, R71, R116, R44 ;  /* 0x00000074472c7223 */ /* 0x000fe2000000002c */
[----:B------:R-:W-:Y:S01]  /*83f0*/  FMUL R48, R70, R55 ;  /* 0x0000003746307220 */ /* 0x000fe20000400000 */
[----:B------:R-:W-:Y:S01]  /*8400*/  F2FP.SATFINITE.E4M3.F32.PACK_AB_MERGE_C R64, R5, R4, R76 ;  /* 0x000000040540723e */ /* 0x000fe2000480704c */
[----:B------:R-:W-:Y:S01]  /*8410*/  FFMA R45, R71, R117, R45 ;  /* 0x00000075472d7223 */ /* 0x000fe2000000002d */
[----:B------:R-:W-:Y:S01]  /*8420*/  F2FP.SATFINITE.E4M3.F32.PACK_AB_MERGE_C R65, R9, R8, R129 ;  /* 0x000000080941723e */ /* 0x000fe20004807081 */
[C---:B------:R-:W-:Y:S01]  /*8430*/  FFMA R46, R71.reuse, R118, R46 ;  /* 0x00000076472e7223 */ /* 0x040fe2000000002e */
[----:B------:R-:W-:Y:S01]  /*8440*/  F2FP.SATFINITE.E4M3.F32.PACK_AB_MERGE_C R67, R2, R0, R3 ;  /* 0x000000000243723e */ /* 0x000fe20004807003 */
[--C-:B------:R-:W-:Y:S02]  /*8450*/  HADD2.F32 R123, -RZ, R124.reuse.H0_H0 ;  /* 0x2000007cff7b7230 */ /* 0x100fe40000004100 */
[C---:B------:R-:W-:Y:S01]  /*8460*/  FFMA R47, R71.reuse, R119, R47 ;  /* 0x00000077472f7223 */ /* 0x040fe2000000002f */
[----:B------:R-:W-:Y:S02]  /*8470*/  HADD2.F32 R124, -RZ, R124.H1_H1 ;  /* 0x3000007cff7c7230 */ /* 0x000fe40000004100 */
[C---:B------:R-:W-:Y:S01]  /*8480*/  FFMA R48, R71.reuse, R120, R48 ;  /* 0x0000007847307223 */ /* 0x040fe20000000030 */
[----:B------:R1:W-:Y:S01]  /*8490*/  STS.128 [R144+UR45+0x2200], R64 ;  /* 0x0022004090007988 */ /* 0x0003e20008000c2d */
[C---:B------:R-:W-:Y:S01]  /*84a0*/  FFMA R49, R71.reuse, R121, R49 ;  /* 0x0000007947317223 */ /* 0x040fe20000000031 */
[C---:B------:R-:W-:Y:S01]  /*84b0*/  FFMA R50, R71.reuse, R122, R50 ;  /* 0x0000007a47327223 */ /* 0x040fe20000000032 */
[C---:B------:R-:W-:Y:S01]  /*84c0*/  FMUL R54, R70.reuse, R61 ;  /* 0x0000003d46367220 */ /* 0x040fe20000400000 */
[--C-:B------:R-:W-:Y:S02]  /*84d0*/  HADD2.F32 R127, -RZ, R128.reuse.H0_H0 ;  /* 0x20000080ff7f7230 */ /* 0x100fe40000004100 */
[C---:B------:R-:W-:Y:S01]  /*84e0*/  FFMA R51, R71.reuse, R123, R51 ;  /* 0x0000007b47337223 */ /* 0x040fe20000000033 */
[----:B------:R-:W-:Y:S02]  /*84f0*/  HADD2.F32 R128, -RZ, R128.H1_H1 ;  /* 0x30000080ff807230 */ /* 0x000fe40000004100 */
[----:B------:R-:W-:Y:S01]  /*8500*/  FMUL R55, R70, R62 ;  /* 0x0000003e46377220 */ /* 0x000fe20000400000 */
[----:B------:R1:W-:Y:S01]  /*8510*/  STS.128 [R143+0x2010], R16 ;  /* 0x002010108f007388 */ /* 0x0003e20000000c00 */
[----:B------:R-:W-:Y:S01]  /*8520*/  F2FP.SATFINITE.E4M3.F32.PACK_AB_MERGE_C R35, R36, R35, RZ ;  /* 0x000000232423723e */ /* 0x000fe200048070ff */
[C---:B------:R-:W-:Y:S01]  /*8530*/  FFMA R52, R71.reuse, R124, R52 ;  /* 0x0000007c47347223 */ /* 0x040fe20000000034 */
[----:B------:R-:W-:Y:S01]  /*8540*/  FMUL R56, R70, R63 ;  /* 0x0000003f46387220 */ /* 0x000fe20000400000 */
[C---:B------:R-:W-:Y:S01]  /*8550*/  FFMA R53, R71.reuse, R125, R53 ;  /* 0x0000007d47357223 */ /* 0x040fe20000000035 */
[C---:B------:R-:W-:Y:S01]  /*8560*/  FFMA R54, R71.reuse, R126, R54 ;  /* 0x0000007e47367223 */ /* 0x040fe20000000036 */
[C---:B------:R-:W-:Y:S01]  /*8570*/  FFMA R55, R71.reuse, R127, R55 ;  /* 0x0000007f47377223 */ /* 0x040fe20000000037 */
[C---:B------:R-:W-:Y:S01]  /*8580*/  FFMA R56, R71.reuse, R128, R56 ;  /* 0x0000008047387223 */ /* 0x040fe20000000038 */
[----:B------:R-:W-:Y:S01]  /*8590*/  F2FP.SATFINITE.E4M3.F32.PACK_AB_MERGE_C R39, R40, R39, RZ ;  /* 0x000000272827723e */ /* 0x000fe200048070ff */
[C---:B------:R-:W-:Y:S01]  /*85a0*/  FFMA R57, R71.reuse, R72, R57 ;  /* 0x0000004847397223 */ /* 0x040fe20000000039 */
[----:B------:R-:W-:Y:S01]  /*85b0*/  F2FP.SATFINITE.E4M3.F32.PACK_AB_MERGE_C R43, R44, R43, RZ ;  /* 0x0000002b2c2b723e */ /* 0x000fe200048070ff */
[C---:B------:R-:W-:Y:S01]  /*85c0*/  FFMA R58, R71.reuse, R73, R58 ;  /* 0x00000049473a7223 */ /* 0x040fe2000000003a */
[C---:B------:R-:W-:Y:S01]  /*85d0*/  FFMA R59, R71.reuse, R74, R59 ;  /* 0x0000004a473b7223 */ /* 0x040fe2000000003b */
[----:B------:R-:W-:Y:S01]  /*85e0*/  F2FP.SATFINITE.E4M3.F32.PACK_AB_MERGE_C R33, R34, R33, R35 ;  /* 0x000000212221723e */ /* 0x000fe20004807023 */
[----:B------:R-:W-:Y:S01]  /*85f0*/  FFMA R60, R71, R75, R60 ;  /* 0x0000004b473c7223 */ /* 0x000fe2000000003c */
[----:B------:R-:W-:Y:S02]  /*8600*/  F2FP.SATFINITE.E4M3.F32.PACK_AB_MERGE_C R32, R30, R29, R32 ;  /* 0x0000001d1e20723e */ /* 0x000fe40004807020 */
[----:B------:R-:W-:Y:S02]  /*8610*/  F2FP.SATFINITE.E4M3.F32.PACK_AB_MERGE_C R34, R38, R37, R39 ;  /* 0x000000252622723e */ /* 0x000fe40004807027 */
[----:B------:R-:W-:Y:S02]  /*8620*/  F2FP.SATFINITE.E4M3.F32.PACK_AB_MERGE_C R35, R42, R41, R43 ;  /* 0x000000292a23723e */ /* 0x000fe4000480702b */
[----:B------:R-:W-:Y:S02]  /*8630*/  F2FP.SATFINITE.E4M3.F32.PACK_AB_MERGE_C R51, R52, R51, RZ ;  /* 0x000000333433723e */ /* 0x000fe400048070ff */
[----:B------:R-:W-:Y:S01]  /*8640*/  F2FP.SATFINITE.E4M3.F32.PACK_AB_MERGE_C R48, R48, R47, RZ ;  /* 0x0000002f3030723e */ /* 0x000fe200048070ff */
[----:B------:R1:W-:Y:S01]  /*8650*/  STS.128 [R149+0x2020], R32 ;  /* 0x0020202095007388 */ /* 0x0003e20000000c00 */
[----:B------:R-:W-:Y:S02]  /*8660*/  F2FP.SATFINITE.E4M3.F32.PACK_AB_MERGE_C R55, R56, R55, RZ ;  /* 0x000000373837723e */ /* 0x000fe400048070ff */
[----:B------:R-:W-:Y:S02]  /*8670*/  F2FP.SATFINITE.E4M3.F32.PACK_AB_MERGE_C R59, R60, R59, RZ ;  /* 0x0000003b3c3b723e */ /* 0x000fe400048070ff */
[----:B------:R-:W-:Y:S02]  /*8680*/  F2FP.SATFINITE.E4M3.F32.PACK_AB_MERGE_C R49, R50, R49, R51 ;  /* 0x000000313231723e */ /* 0x000fe40004807033 */
[----:B------:R-:W-:Y:S02]  /*8690*/  F2FP.SATFINITE.E4M3.F32.PACK_AB_MERGE_C R48, R46, R45, R48 ;  /* 0x0000002d2e30723e */ /* 0x000fe40004807030 */
[----:B------:R-:W-:Y:S02]  /*86a0*/  F2FP.SATFINITE.E4M3.F32.PACK_AB_MERGE_C R50, R54, R53, R55 ;  /* 0x000000353632723e */ /* 0x000fe40004807037 */
[----:B------:R-:W-:Y:S05]  /*86b0*/  F2FP.SATFINITE.E4M3.F32.PACK_AB_MERGE_C R51, R58, R57, R59 ;  /* 0x000000393a33723e */ /* 0x000fea000480703b */
[----:B------:R1:W-:Y:S01]  /*86c0*/  STS.128 [R148+0x2030], R48 ;  /* 0x0020303094007388 */ /* 0x0003e20000000c00 */
[----:B------:R-:W-:Y:S01]  /*86d0*/  @!PT LDS RZ, [RZ] ;  /* 0x00000000fffff984 */ /* 0x000fe20000000800 */
[----:B------:R-:W-:Y:S01]  /*86e0*/  @!PT LDS RZ, [RZ] ;  /* 0x00000000fffff984 */ /* 0x000fe20000000800 */
[----:B------:R-:W-:Y:S01]  /*86f0*/  @!PT LDS RZ, [RZ] ;  /* 0x00000000fffff984 */ /* 0x000fe20000000800 */
[----:B------:R-:W-:Y:S01]  /*8700*/  @!PT LDS RZ, [RZ] ;  /* 0x00000000fffff984 */ /* 0x000fe20000000800 */
[----:B------:R3:W-:Y:S07]  /*8710*/  MEMBAR.ALL.CTA ;  /* 0x0000000000007992 */ /* 0x0007ee0000008000 */
[----:B---3--:R-:W3:Y:S02]  /*8720*/  FENCE.VIEW.ASYNC.S ;  /* 0x00000000000073c6 */ /* 0x008ee40000000000 */
[----:B---3--:R-:W-:Y:S06]  /*8730*/  BAR.SYNC.DEFER_BLOCKING 0x1, 0x80 ;  /* 0x0042000000007b1d */ /* 0x008fec0000010000 */
[----:B------:R-:W-:Y:S05]  /*8740*/  @P0 BRA `(.L_x_123) ;  /* 0x0000000000a80947 */ /* 0x000fea0003800000 */
[----:B------:R-:W-:Y:S01]  /*8750*/  ULOP3.LUT UR4, UR44, UR58, URZ, 0x3c, !UPT ;  /* 0x0000003a2c047292 */ /* 0x000fe2000f8e3cff */
[----:B------:R-:W-:Y:S01]  /*8760*/  IMAD.U32 R3, RZ, RZ, UR58 ;  /* 0x0000003aff037e24 */ /* 0x000fe2000f8e00ff */
[----:B------:R-:W3:Y:S01]  /*8770*/  LDCU.64 UR6, c[0x0][0x348] ;  /* 0x00006900ff0677ac */ /* 0x000ee20008000a00 */
[----:B------:R-:W-:Y:S03]  /*8780*/  IMAD.U32 R0, RZ, RZ, UR44 ;  /* 0x0000002cff007e24 */ /* 0x000fe6000f8e00ff */
[----:B------:R-:W-:Y:S01]  /*8790*/  IABS R3, R3 ;  /* 0x0000000300037213 */ /* 0x000fe20000000000 */
[----:B------:R-:W-:Y:S01]  /*87a0*/  USHF.L.U32 UR9, UR46, 0x6, URZ ;  /* 0x000000062e097899 */ /* 0x000fe200080006ff */
[----:B------:R-:W-:Y:S01]  /*87b0*/  IABS R0, R0 ;  /* 0x0000000000007213 */ /* 0x000fe20000000000 */
[----:B------:R-:W-:Y:S01]  /*87c0*/  USHF.L.U32 UR10, UR47, 0x7, URZ ;  /* 0x000000072f0a7899 */ /* 0x000fe200080006ff */
[----:B------:R-:W4:Y:S01]  /*87d0*/  I2F.RP R4, R3 ;  /* 0x0000000300047306 */ /* 0x000f220000209400 */
[----:B------:R-:W-:Y:S02]  /*87e0*/  UISETP.GE.AND UP0, UPT, UR4, URZ, UPT ;  /* 0x000000ff0400728c */ /* 0x000fe4000bf06270 */
[----:B------:R-:W-:Y:S02]  /*87f0*/  UISETP.NE.AND UP1, UPT, UR58, URZ, UPT ;  /* 0x000000ff3a00728c */ /* 0x000fe4000bf25270 */
[----:B------:R-:W-:Y:S06]  /*8800*/  UIADD3 UR4, UPT, UPT, UR45, 0x2200, URZ ;  /* 0x000022002d047890 */ /* 0x000fec000fffe0ff */
[----:B------:R-:W-:Y:S01]  /*8810*/  IMAD.U32 R150, RZ, RZ, UR4 ;  /* 0x00000004ff967e24 */ /* 0x000fe2000f8e00ff */
[----:B----4-:R-:W4:Y:S04]  /*8820*/  MUFU.RCP R4, R4 ;  /* 0x0000000400047308 */ /* 0x010f280000001000 */
[----:B------:R-:W-:Y:S01]  /*8830*/  R2UR UR8, R150 ;  /* 0x00000000960872ca */ /* 0x000fe200000e0000 */
[----:B----4-:R-:W-:Y:S05]  /*8840*/  VIADD R4, R4, 0xffffffe ;  /* 0x0ffffffe04047836 */ /* 0x010fea0000000000 */
[----:B------:R-:W4:Y:S02]  /*8850*/  F2I.FTZ.U32.TRUNC.NTZ R5, R4 ;  /* 0x0000000400057305 */ /* 0x000f24000021f000 */
[----:B----4-:R-:W-:Y:S02]  /*8860*/  IADD3 R2, PT, PT, RZ, -R5, RZ ;  /* 0x80000005ff027210 */ /* 0x010fe40007ffe0ff */
[----:B------:R-:W-:Y:S03]  /*8870*/  MOV R4, RZ ;  /* 0x000000ff00047202 */ /* 0x000fe60000000f00 */
        /* <DEDUP_REMOVED lines=9> */
[----:B------:R-:W-:Y:S11]  /*8910*/  ISETP.GE.U32.AND P1, PT, R0, R3, PT ;  /* 0x000000030000720c */ /* 0x000ff60003f26070 */
[----:B------:R-:W-:Y:S02]  /*8920*/  @!UPT UIADD3 URZ, UPT, UPT, URZ, URZ, URZ ;  /* 0x000000fffffff290 */ /* 0x000fe4000fffe0ff */
[----:B------:R-:W-:Y:S04]  /*8930*/  @P1 IADD3 R5, PT, PT, R5, 0x1, RZ ;  /* 0x0000000105051810 */ /* 0x000fe80007ffe0ff */
[----:B------:R-:W-:Y:S11]  /*8940*/  R2UR UR12, R5 ;  /* 0x00000000050c72ca */ /* 0x000ff600000e0000 */
[----:B------:R-:W-:Y:S02]  /*8950*/  @!UPT UIADD3 URZ, UPT, UPT, URZ, URZ, URZ ;  /* 0x000000fffffff290 */ /* 0x000fe4000fffe0ff */
[----:B------:R-:W-:Y:S02]  /*8960*/  @!UP0 UIADD3 UR12, UPT, UPT, -UR12, URZ, URZ ;  /* 0x000000ff0c0c8290 */ /* 0x000fe4000fffe1ff */
[----:B------:R-:W-:Y:S02]  /*8970*/  @!UP1 ULOP3.LUT UR12, URZ, UR58, URZ, 0x33, !UPT ;  /* 0x0000003aff0c9292 */ /* 0x000fe4000f8e33ff */
[----:B---3--:R-:W-:Y:S02]  /*8980*/  UIADD3 UR4, UP0, UPT, UR6, 0x680, URZ ;  /* 0x0000068006047890 */ /* 0x008fe4000ff1e0ff */
[----:B------:R-:W-:Y:S04]  /*8990*/  UIADD3 UR5, UPT, UPT, -UR12, URZ, URZ ;  /* 0x000000ff0c057290 */ /* 0x000fe8000fffe1ff */
[----:B------:R-:W-:Y:S02]  /*89a0*/  UIMAD UR11, UR58, UR5, UR44 ;  /* 0x000000053a0b72a4 */ /* 0x000fe4000f8e022c */
[----:B------:R-:W-:Y:S09]  /*89b0*/  UIADD3.X UR5, UPT, UPT, URZ, UR7, URZ, UP0, !UPT ;  /* 0x00000007ff057290 */ /* 0x000ff200087fe4ff */
[----:B------:R3:W-:Y:S01]  /*89c0*/  UTMASTG.4D [UR8], [UR4] ;  /* 0x00000008040073b5 */ /* 0x0007e20008018000 */
[----:B------:R0:W-:Y:S01]  /*89d0*/  UTMACMDFLUSH ;  /* 0x00000000000079b7 */ /* 0x0001e20000000000 */
[----:B---3--:R-:W-:Y:S04]  /*89e0*/  DEPBAR.LE SB0, 0x0 ;  /* 0x000080000000791a */ /* 0x008fe80000000000 */
.L_x_123:
[----:B------:R-:W-:Y:S05]  /*89f0*/  BSYNC.RECONVERGENT B0 ;  /* 0x0000000000007941 */ /* 0x000fea0003800200 */
.L_x_122:
[----:B------:R-:W-:Y:S01]  /*8a00*/  BAR.SYNC.DEFER_BLOCKING 0x1, 0x80 ;  /* 0x0042000000007b1d */ /* 0x000fe20000010000 */
[C---:B------:R-:W-:Y:S01]  /*8a10*/  ISETP.NE.AND P0, PT, R68.reuse, 0x2, PT ;  /* 0x000000024400780c */ /* 0x040fe20003f05270 */
[----:B------:R-:W-:Y:S01]  /*8a20*/  UISETP.NE.AND UP0, UPT, UR50, URZ, UPT ;  /* 0x000000ff3200728c */ /* 0x000fe2000bf05270 */
[----:B------:R-:W-:Y:S01]  /*8a30*/  LOP3.LUT R141, R141, 0x1, RZ, 0x3c, !PT ;  /* 0x000000018d8d7812 */ /* 0x000fe200078e3cff */
[----:B------:R-:W-:Y:S01]  /*8a40*/  UIADD3 UR26, UPT, UPT, UR36, UR63, URZ ;  /* 0x0000003f241a7290 */ /* 0x000fe2000fffe0ff */
[----:B------:R-:W-:Y:S01]  /*8a50*/  SEL R0, RZ, 0x1, P0 ;  /* 0x00000001ff007807 */ /* 0x000fe20000000000 */
[----:B------:R-:W-:Y:S01]  /*8a60*/  UIADD3 UR47, UPT, UPT, UR37, UR62, URZ ;  /* 0x0000003e252f7290 */ /* 0x000fe2000fffe0ff */
[----:B------:R-:W-:Y:S02]  /*8a70*/  SEL R68, R68, RZ, P0 ;  /* 0x000000ff44447207 */ /* 0x000fe40000000000 */
[----:B------:R-:W-:Y:S01]  /*8a80*/  LOP3.LUT R142, R142, R0, RZ, 0x3c, !PT ;  /* 0x000000008e8e7212 */ /* 0x000fe200078e3cff */
[----:B------:R-:W-:Y:S01]  /*8a90*/  UMOV UR49, UR57 ;  /* 0x0000003900317c82 */ /* 0x000fe20008000000 */
[----:B------:R-:W-:Y:S07]  /*8aa0*/  BRA.U UP0, `(.L_x_124) ;  /* 0xffffffd900247547 */ /* 0x000fee000b83ffff */
[----:B------:R-:W-:Y:S05]  /*8ab0*/  EXIT ;  /* 0x000000000000794d */ /* 0x000fea0003800000 */
.L_x_25:
[----:B------:R-:W-:Y:S07]  /*8ac0*/  MOV R0, UR11 ;  /* 0x0000000b00007c02 */ /* 0x000fee0008000f00 */
.L_x_125:
[----:B--2---:R2:W3:Y:S02]  /*8ad0*/  SYNCS.PHASECHK.TRANS64.TRYWAIT P0, [R0+URZ+0xa0], R4 ;  /* 0x0000a004000075a7 */ /* 0x0044e400080011ff */
[----:B---3--:R-:W-:Y:S05]  /*8ae0*/  @!P0 NANOSLEEP.SYNCS 0x989680 ;  /* 0x009896800000895d */ /* 0x008fea0003900000 */
[----:B------:R-:W3:Y:S02]  /*8af0*/  @!P0 SYNCS.PHASECHK.TRANS64 P0, [R0+URZ+0xa0], R4 ;  /* 0x0000a004000085a7 */ /* 0x000ee400080010ff */
[----:B---3--:R-:W-:Y:S05]  /*8b00*/  @!P0 BRA `(.L_x_125) ;  /* 0xfffffffc00f08947 */ /* 0x008fea000383ffff */
[----:B------:R-:W-:Y:S05]  /*8b10*/  BRA `(.L_x_24) ;  /* 0xffffff94002c7947 */ /* 0x000fea000383ffff */
.L_x_32:
[----:B--2---:R-:W-:Y:S07]  /*8b20*/  MOV R0, UR21 ;  /* 0x0000001500007c02 */ /* 0x004fee0008000f00 */
.L_x_126:
[----:B--2---:R2:W3:Y:S02]  /*8b30*/  SYNCS.PHASECHK.TRANS64.TRYWAIT P0, [R0+URZ+0xa0], R4 ;  /* 0x0000a004000075a7 */ /* 0x0044e400080011ff */
[----:B---3--:R-:W-:Y:S05]  /*8b40*/  @!P0 NANOSLEEP.SYNCS 0x989680 ;  /* 0x009896800000895d */ /* 0x008fea0003900000 */
[----:B------:R-:W3:Y:S02]  /*8b50*/  @!P0 SYNCS.PHASECHK.TRANS64 P0, [R0+URZ+0xa0], R4 ;  /* 0x0000a004000085a7 */ /* 0x000ee400080010ff */
[----:B---3--:R-:W-:Y:S05]  /*8b60*/  @!P0 BRA `(.L_x_126) ;  /* 0xfffffffc00f08947 */ /* 0x008fea000383ffff */
[----:B------:R-:W-:Y:S05]  /*8b70*/  BRA `(.L_x_31) ;  /* 0xffffff9800587947 */ /* 0x000fea000383ffff */
.L_x_37:
[----:B------:R-:W-:-:S07]  /*8b80*/  MOV R0, UR24 ;  /* 0x0000001800007c02 */ /* 0x000fce0008000f00 */
.L_x_127:
[----:B--2---:R2:W3:Y:S02]  /*8b90*/  SYNCS.PHASECHK.TRANS64.TRYWAIT P0, [R0+URZ+0x160], R3 ;  /* 0x00016003000075a7 */ /* 0x0044e400080011ff */
[----:B---3--:R-:W-:Y:S05]  /*8ba0*/  @!P0 NANOSLEEP.SYNCS 0x989680 ;  /* 0x009896800000895d */ /* 0x008fea0003900000 */
[----:B------:R-:W3:Y:S02]  /*8bb0*/  @!P0 SYNCS.PHASECHK.TRANS64 P0, [R0+URZ+0x160], R3 ;  /* 0x00016003000085a7 */ /* 0x000ee400080010ff */
[----:B---3--:R-:W-:Y:S05]  /*8bc0*/  @!P0 BRA `(.L_x_127) ;  /* 0xfffffffc00f08947 */ /* 0x008fea000383ffff */
[----:B------:R-:W-:Y:S05]  /*8bd0*/  BRA `(.L_x_128) ;  /* 0xffffff9c00247947 */ /* 0x000fea000383ffff */
.L_x_41:
[----:B------:R-:W-:-:S07]  /*8be0*/  MOV R0, UR4 ;  /* 0x0000000400007c02 */ /* 0x000fce0008000f00 */
.L_x_129:
[----:B--2---:R2:W3:Y:S02]  /*8bf0*/  SYNCS.PHASECHK.TRANS64.TRYWAIT P0, [R0+URZ], R2 ;  /* 0x00000002000075a7 */ /* 0x0044e400080011ff */
[----:B---3--:R-:W-:Y:S05]  /*8c00*/  @!P0 NANOSLEEP.SYNCS 0x989680 ;  /* 0x009896800000895d */ /* 0x008fea0003900000 */
[----:B------:R-:W3:Y:S02]  /*8c10*/  @!P0 SYNCS.PHASECHK.TRANS64 P0, [R0+URZ], R2 ;  /* 0x00000002000085a7 */ /* 0x000ee400080010ff */
[----:B---3--:R-:W-:Y:S05]  /*8c20*/  @!P0 BRA `(.L_x_129) ;  /* 0xfffffffc00f08947 */ /* 0x008fea000383ffff */
[----:B------:R-:W-:Y:S05]  /*8c30*/  BRA `(.L_x_130) ;  /* 0xffffffa000b07947 */ /* 0x000fea000383ffff */
.L_x_42:
[----:B------:R-:W-:-:S07]  /*8c40*/  MOV R0, UR5 ;  /* 0x0000000500007c02 */ /* 0x000fce0008000f00 */
.L_x_131:
[----:B--2---:R2:W3:Y:S02]  /*8c50*/  SYNCS.PHASECHK.TRANS64.TRYWAIT P0, [R0+URZ], R2 ;  /* 0x00000002000075a7 */ /* 0x0044e400080011ff */
[----:B---3--:R-:W-:Y:S05]  /*8c60*/  @!P0 NANOSLEEP.SYNCS 0x989680 ;  /* 0x009896800000895d */ /* 0x008fea0003900000 */
[----:B------:R-:W3:Y:S02]  /*8c70*/  @!P0 SYNCS.PHASECHK.TRANS64 P0, [R0+URZ], R2 ;  /* 0x00000002000085a7 */ /* 0x000ee400080010ff */
[----:B---3--:R-:W-:Y:S05]  /*8c80*/  @!P0 BRA `(.L_x_131) ;  /* 0xfffffffc00f08947 */ /* 0x008fea000383ffff */
[----:B------:R-:W-:Y:S05]  /*8c90*/  BRA `(.L_x_132) ;  /* 0xffffffa000c07947 */ /* 0x000fea000383ffff */
.L_x_43:
[----:B------:R-:W-:-:S07]  /*8ca0*/  MOV R0, UR5 ;  /* 0x0000000500007c02 */ /* 0x000fce0008000f00 */
.L_x_133:
[----:B--2---:R2:W3:Y:S02]  /*8cb0*/  SYNCS.PHASECHK.TRANS64.TRYWAIT P0, [R0+URZ], R2 ;  /* 0x00000002000075a7 */ /* 0x0044e400080011ff */
[----:B---3--:R-:W-:Y:S05]  /*8cc0*/  @!P0 NANOSLEEP.SYNCS 0x989680 ;  /* 0x009896800000895d */ /* 0x008fea0003900000 */
[----:B------:R-:W3:Y:S02]  /*8cd0*/  @!P0 SYNCS.PHASECHK.TRANS64 P0, [R0+URZ], R2 ;  /* 0x00000002000085a7 */ /* 0x000ee400080010ff */
[----:B---3--:R-:W-:Y:S05]  /*8ce0*/  @!P0 BRA `(.L_x_133) ;  /* 0xfffffffc00f08947 */ /* 0x008fea000383ffff */
[----:B------:R-:W-:Y:S05]  /*8cf0*/  BRA `(.L_x_134) ;  /* 0xffffffa000d07947 */ /* 0x000fea000383ffff */
.L_x_44:
[----:B------:R-:W-:-:S07]  /*8d00*/  MOV R0, UR5 ;  /* 0x0000000500007c02 */ /* 0x000fce0008000f00 */
.L_x_135:
[----:B--2---:R2:W3:Y:S02]  /*8d10*/  SYNCS.PHASECHK.TRANS64.TRYWAIT P0, [R0+URZ], R2 ;  /* 0x00000002000075a7 */ /* 0x0044e400080011ff */
[----:B---3--:R-:W-:Y:S05]  /*8d20*/  @!P0 NANOSLEEP.SYNCS 0x989680 ;  /* 0x009896800000895d */ /* 0x008fea0003900000 */
[----:B------:R-:W3:Y:S02]  /*8d30*/  @!P0 SYNCS.PHASECHK.TRANS64 P0, [R0+URZ], R2 ;  /* 0x00000002000085a7 */ /* 0x000ee400080010ff */
[----:B---3--:R-:W-:Y:S05]  /*8d40*/  @!P0 BRA `(.L_x_135) ;  /* 0xfffffffc00f08947 */ /* 0x008fea000383ffff */
[----:B------:R-:W-:Y:S05]  /*8d50*/  BRA `(.L_x_136) ;  /* 0xffffffa000e07947 */ /* 0x000fea000383ffff */
.L_x_45:
[----:B------:R-:W-:-:S07]  /*8d60*/  MOV R0, UR5 ;  /* 0x0000000500007c02 */ /* 0x000fce0008000f00 */
.L_x_137:
[----:B--2---:R2:W3:Y:S02]  /*8d70*/  SYNCS.PHASECHK.TRANS64.TRYWAIT P0, [R0+URZ], R2 ;  /* 0x00000002000075a7 */ /* 0x0044e400080011ff */
[----:B---3--:R-:W-:Y:S05]  /*8d80*/  @!P0 NANOSLEEP.SYNCS 0x989680 ;  /* 0x009896800000895d */ /* 0x008fea0003900000 */
[----:B------:R-:W3:Y:S02]  /*8d90*/  @!P0 SYNCS.PHASECHK.TRANS64 P0, [R0+URZ], R2 ;  /* 0x00000002000085a7 */ /* 0x000ee400080010ff */
[----:B---3--:R-:W-:Y:S05]  /*8da0*/  @!P0 BRA `(.L_x_137) ;  /* 0xfffffffc00f08947 */ /* 0x008fea000383ffff */
[----:B------:R-:W-:Y:S05]  /*8db0*/  BRA `(.L_x_138) ;  /* 0xffffffa000f07947 */ /* 0x000fea000383ffff */
.L_x_46:
[----:B------:R-:W-:-:S07]  /*8dc0*/  MOV R0, UR5 ;  /* 0x0000000500007c02 */ /* 0x000fce0008000f00 */
.L_x_139:
[----:B--2---:R2:W3:Y:S02]  /*8dd0*/  SYNCS.PHASECHK.TRANS64.TRYWAIT P0, [R0+URZ], R2 ;  /* 0x00000002000075a7 */ /* 0x0044e400080011ff */
[----:B---3--:R-:W-:Y:S05]  /*8de0*/  @!P0 NANOSLEEP.SYNCS 0x989680 ;  /* 0x009896800000895d */ /* 0x008fea0003900000 */
[----:B------:R-:W3:Y:S02]  /*8df0*/  @!P0 SYNCS.PHASECHK.TRANS64 P0, [R0+URZ], R2 ;  /* 0x00000002000085a7 */ /* 0x000ee400080010ff */
[----:B---3--:R-:W-:Y:S05]  /*8e00*/  @!P0 BRA `(.L_x_139) ;  /* 0xfffffffc00f08947 */ /* 0x008fea000383ffff */
[----:B------:R-:W-:Y:S05]  /*8e10*/  BRA `(.L_x_140) ;  /* 0xffffffa400007947 */ /* 0x000fea000383ffff */
.L_x_47:
[----:B------:R-:W-:-:S07]  /*8e20*/  MOV R0, UR5 ;  /* 0x0000000500007c02 */ /* 0x000fce0008000f00 */
.L_x_141:
[----:B--2---:R2:W3:Y:S02]  /*8e30*/  SYNCS.PHASECHK.TRANS64.TRYWAIT P0, [R0+URZ], R2 ;  /* 0x00000002000075a7 */ /* 0x0044e400080011ff */
[----:B---3--:R-:W-:Y:S05]  /*8e40*/  @!P0 NANOSLEEP.SYNCS 0x989680 ;  /* 0x009896800000895d */ /* 0x008fea0003900000 */
[----:B------:R-:W3:Y:S02]  /*8e50*/  @!P0 SYNCS.PHASECHK.TRANS64 P0, [R0+URZ], R2 ;  /* 0x00000002000085a7 */ /* 0x000ee400080010ff */
[----:B---3--:R-:W-:Y:S05]  /*8e60*/  @!P0 BRA `(.L_x_141) ;  /* 0xfffffffc00f08947 */ /* 0x008fea000383ffff */
[----:B------:R-:W-:Y:S05]  /*8e70*/  BRA `(.L_x_142) ;  /* 0xffffffa400107947 */ /* 0x000fea000383ffff */
.L_x_48:
[----:B------:R-:W-:-:S07]  /*8e80*/  MOV R0, UR5 ;  /* 0x0000000500007c02 */ /* 0x000fce0008000f00 */
.L_x_143:
[----:B--2---:R2:W3:Y:S02]  /*8e90*/  SYNCS.PHASECHK.TRANS64.TRYWAIT P0, [R0+URZ], R2 ;  /* 0x00000002000075a7 */ /* 0x0044e400080011ff */
[----:B---3--:R-:W-:Y:S05]  /*8ea0*/  @!P0 NANOSLEEP.SYNCS 0x989680 ;  /* 0x009896800000895d */ /* 0x008fea0003900000 */
[----:B------:R-:W3:Y:S02]  /*8eb0*/  @!P0 SYNCS.PHASECHK.TRANS64 P0, [R0+URZ], R2 ;  /* 0x00000002000085a7 */ /* 0x000ee400080010ff */
[----:B---3--:R-:W-:Y:S05]  /*8ec0*/  @!P0 BRA `(.L_x_143) ;  /* 0xfffffffc00f08947 */ /* 0x008fea000383ffff */
[----:B------:R-:W-:Y:S05]  /*8ed0*/  BRA `(.L_x_144) ;  /* 0xffffffa400207947 */ /* 0x000fea000383ffff */
.L_x_49:
[----:B------:R-:W-:-:S07]  /*8ee0*/  MOV R0, UR5 ;  /* 0x0000000500007c02 */ /* 0x000fce0008000f00 */
.L_x_145:
[----:B--2---:R2:W3:Y:S02]  /*8ef0*/  SYNCS.PHASECHK.TRANS64.TRYWAIT P0, [R0+URZ], R2 ;  /* 0x00000002000075a7 */ /* 0x0044e400080011ff */
[----:B---3--:R-:W-:Y:S05]  /*8f00*/  @!P0 NANOSLEEP.SYNCS 0x989680 ;  /* 0x009896800000895d */ /* 0x008fea0003900000 */
[----:B------:R-:W3:Y:S02]  /*8f10*/  @!P0 SYNCS.PHASECHK.TRANS64 P0, [R0+URZ], R2 ;  /* 0x00000002000085a7 */ /* 0x000ee400080010ff */
[----:B---3--:R-:W-:Y:S05]  /*8f20*/  @!P0 BRA `(.L_x_145) ;  /* 0xfffffffc00f08947 */ /* 0x008fea000383ffff */
[----:B------:R-:W-:Y:S05]  /*8f30*/  BRA `(.L_x_146) ;  /* 0xffffffa400307947 */ /* 0x000fea000383ffff */
.L_x_50:
[----:B------:R-:W-:-:S07]  /*8f40*/  MOV R0, UR5 ;  /* 0x0000000500007c02 */ /* 0x000fce0008000f00 */
.L_x_147:
[----:B--2---:R2:W3:Y:S02]  /*8f50*/  SYNCS.PHASECHK.TRANS64.TRYWAIT P0, [R0+URZ], R2 ;  /* 0x00000002000075a7 */ /* 0x0044e400080011ff */
[----:B---3--:R-:W-:Y:S05]  /*8f60*/  @!P0 NANOSLEEP.SYNCS 0x989680 ;  /* 0x009896800000895d */ /* 0x008fea0003900000 */
[----:B------:R-:W3:Y:S02]  /*8f70*/  @!P0 SYNCS.PHASECHK.TRANS64 P0, [R0+URZ], R2 ;  /* 0x00000002000085a7 */ /* 0x000ee400080010ff */
[----:B---3--:R-:W-:Y:S05]  /*8f80*/  @!P0 BRA `(.L_x_147) ;  /* 0xfffffffc00f08947 */ /* 0x008fea000383ffff */
[----:B------:R-:W-:Y:S05]  /*8f90*/  BRA `(.L_x_148) ;  /* 0xffffffa400407947 */ /* 0x000fea000383ffff */
.L_x_51:
[----:B------:R-:W-:-:S07]  /*8fa0*/  MOV R0, UR5 ;  /* 0x0000000500007c02 */ /* 0x000fce0008000f00 */
.L_x_149:
[----:B--2---:R2:W3:Y:S02]  /*8fb0*/  SYNCS.PHASECHK.TRANS64.TRYWAIT P0, [R0+URZ], R2 ;  /* 0x00000002000075a7 */ /* 0x0044e400080011ff */
[----:B---3--:R-:W-:Y:S05]  /*8fc0*/  @!P0 NANOSLEEP.SYNCS 0x989680 ;  /* 0x009896800000895d */ /* 0x008fea0003900000 */
[----:B------:R-:W3:Y:S02]  /*8fd0*/  @!P0 SYNCS.PHASECHK.TRANS64 P0, [R0+URZ], R2 ;  /* 0x00000002000085a7 */ /* 0x000ee400080010ff */
[----:B---3--:R-:W-:Y:S05]  /*8fe0*/  @!P0 BRA `(.L_x_149) ;  /* 0xfffffffc00f08947 */ /* 0x008fea000383ffff */
[----:B------:R-:W-:Y:S05]  /*8ff0*/  BRA `(.L_x_150) ;  /* 0xffffffa400507947 */ /* 0x000fea000383ffff */
.L_x_52:
[----:B------:R-:W-:-:S07]  /*9000*/  MOV R0, UR5 ;  /* 0x0000000500007c02 */ /* 0x000fce0008000f00 */
.L_x_151:
[----:B--2---:R2:W3:Y:S02]  /*9010*/  SYNCS.PHASECHK.TRANS64.TRYWAIT P0, [R0+URZ], R2 ;  /* 0x00000002000075a7 */ /* 0x0044e400080011ff */
[----:B---3--:R-:W-:Y:S05]  /*9020*/  @!P0 NANOSLEEP.SYNCS 0x989680 ;  /* 0x009896800000895d */ /* 0x008fea0003900000 */
[----:B------:R-:W3:Y:S02]  /*9030*/  @!P0 SYNCS.PHASECHK.TRANS64 P0, [R0+URZ], R2 ;  /* 0x00000002000085a7 */ /* 0x000ee400080010ff */
[----:B---3--:R-:W-:Y:S05]  /*9040*/  @!P0 BRA `(.L_x_151) ;  /* 0xfffffffc00f08947 */ /* 0x008fea000383ffff */
[----:B------:R-:W-:Y:S05]  /*9050*/  BRA `(.L_x_152) ;  /* 0xffffffa400607947 */ /* 0x000fea000383ffff */
.L_x_53:
[----:B------:R-:W-:-:S07]  /*9060*/  MOV R0, UR5 ;  /* 0x0000000500007c02 */ /* 0x000fce0008000f00 */
.L_x_153:
[----:B--2---:R2:W3:Y:S02]  /*9070*/  SYNCS.PHASECHK.TRANS64.TRYWAIT P0, [R0+URZ], R2 ;  /* 0x00000002000075a7 */ /* 0x0044e400080011ff */
[----:B---3--:R-:W-:Y:S05]  /*9080*/  @!P0 NANOSLEEP.SYNCS 0x989680 ;  /* 0x009896800000895d */ /* 0x008fea0003900000 */
[----:B------:R-:W3:Y:S02]  /*9090*/  @!P0 SYNCS.PHASECHK.TRANS64 P0, [R0+URZ], R2 ;  /* 0x00000002000085a7 */ /* 0x000ee400080010ff */
[----:B---3--:R-:W-:Y:S05]  /*90a0*/  @!P0 BRA `(.L_x_153) ;  /* 0xfffffffc00f08947 */ /* 0x008fea000383ffff */
[----:B------:R-:W-:Y:S05]  /*90b0*/  BRA `(.L_x_154) ;  /* 0xffffffa400707947 */ /* 0x000fea000383ffff */
.L_x_54:
[----:B------:R-:W-:-:S07]  /*90c0*/  MOV R0, UR5 ;  /* 0x0000000500007c02 */ /* 0x000fce0008000f00 */
.L_x_155:
[----:B--2---:R2:W3:Y:S02]  /*90d0*/  SYNCS.PHASECHK.TRANS64.TRYWAIT P0, [R0+URZ], R2 ;  /* 0x00000002000075a7 */ /* 0x0044e400080011ff */
[----:B---3--:R-:W-:Y:S05]  /*90e0*/  @!P0 NANOSLEEP.SYNCS 0x989680 ;  /* 0x009896800000895d */ /* 0x008fea0003900000 */
[----:B------:R-:W3:Y:S02]  /*90f0*/  @!P0 SYNCS.PHASECHK.TRANS64 P0, [R0+URZ], R2 ;  /* 0x00000002000085a7 */ /* 0x000ee400080010ff */
[----:B---3--:R-:W-:Y:S05]  /*9100*/  @!P0 BRA `(.L_x_155) ;  /* 0xfffffffc00f08947 */ /* 0x008fea000383ffff */
[----:B------:R-:W-:Y:S05]  /*9110*/  BRA `(.L_x_156) ;  /* 0xffffffa400807947 */ /* 0x000fea000383ffff */
.L_x_55:
[----:B------:R-:W-:-:S07]  /*9120*/  MOV R0, UR5 ;  /* 0x0000000500007c02 */ /* 0x000fce0008000f00 */
.L_x_157:
[----:B--2---:R2:W3:Y:S02]  /*9130*/  SYNCS.PHASECHK.TRANS64.TRYWAIT P0, [R0+URZ], R2 ;  /* 0x00000002000075a7 */ /* 0x0044e400080011ff */
[----:B---3--:R-:W-:Y:S05]  /*9140*/  @!P0 NANOSLEEP.SYNCS 0x989680 ;  /* 0x009896800000895d */ /* 0x008fea0003900000 */
[----:B------:R-:W3:Y:S02]  /*9150*/  @!P0 SYNCS.PHASECHK.TRANS64 P0, [R0+URZ], R2 ;  /* 0x00000002000085a7 */ /* 0x000ee400080010ff */
[----:B---3--:R-:W-:Y:S05]  /*9160*/  @!P0 BRA `(.L_x_157) ;  /* 0xfffffffc00f08947 */ /* 0x008fea000383ffff */
[----:B------:R-:W-:Y:S05]  /*9170*/  BRA `(.L_x_158) ;  /* 0xffffffa400907947 */ /* 0x000fea000383ffff */
.L_x_56:
[----:B------:R-:W-:-:S07]  /*9180*/  MOV R0, UR5 ;  /* 0x0000000500007c02 */ /* 0x000fce0008000f00 */
.L_x_159:
[----:B--2---:R2:W3:Y:S02]  /*9190*/  SYNCS.PHASECHK.TRANS64.TRYWAIT P0, [R0+URZ], R2 ;  /* 0x00000002000075a7 */ /* 0x0044e400080011ff */
[----:B---3--:R-:W-:Y:S05]  /*91a0*/  @!P0 NANOSLEEP.SYNCS 0x989680 ;  /* 0x009896800000895d */ /* 0x008fea0003900000 */
[----:B------:R-:W3:Y:S02]  /*91b0*/  @!P0 SYNCS.PHASECHK.TRANS64 P0, [R0+URZ], R2 ;  /* 0x00000002000085a7 */ /* 0x000ee400080010ff */
[----:B---3--:R-:W-:Y:S05]  /*91c0*/  @!P0 BRA `(.L_x_159) ;  /* 0xfffffffc00f08947 */ /* 0x008fea000383ffff */
[----:B------:R-:W-:Y:S05]  /*91d0*/  BRA `(.L_x_160) ;  /* 0xffffffa400a07947 */ /* 0x000fea000383ffff */
.L_x_57:
[----:B------:R-:W-:-:S07]  /*91e0*/  MOV R0, UR5 ;  /* 0x0000000500007c02 */ /* 0x000fce0008000f00 */
.L_x_161:
[----:B--2---:R2:W3:Y:S02]  /*91f0*/  SYNCS.PHASECHK.TRANS64.TRYWAIT P0, [R0+URZ], R2 ;  /* 0x00000002000075a7 */ /* 0x0044e400080011ff */
[----:B---3--:R-:W-:Y:S05]  /*9200*/  @!P0 NANOSLEEP.SYNCS 0x989680 ;  /* 0x009896800000895d */ /* 0x008fea0003900000 */
[----:B------:R-:W3:Y:S02]  /*9210*/  @!P0 SYNCS.PHASECHK.TRANS64 P0, [R0+URZ], R2 ;  /* 0x00000002000085a7 */ /* 0x000ee400080010ff */
[----:B---3--:R-:W-:Y:S05]  /*9220*/  @!P0 BRA `(.L_x_161) ;  /* 0xfffffffc00f08947 */ /* 0x008fea000383ffff */
[----:B------:R-:W-:Y:S05]  /*9230*/  BRA `(.L_x_162) ;  /* 0xffffffa400b07947 */ /* 0x000fea000383ffff */
.L_x_58:
[----:B------:R-:W-:-:S07]  /*9240*/  MOV R0, UR5 ;  /* 0x0000000500007c02 */ /* 0x000fce0008000f00 */
.L_x_163:
[----:B--2---:R2:W3:Y:S02]  /*9250*/  SYNCS.PHASECHK.TRANS64.TRYWAIT P0, [R0+URZ], R2 ;  /* 0x00000002000075a7 */ /* 0x0044e400080011ff */
[----:B---3--:R-:W-:Y:S05]  /*9260*/  @!P0 NANOSLEEP.SYNCS 0x989680 ;  /* 0x009896800000895d */ /* 0x008fea0003900000 */
[----:B------:R-:W3:Y:S02]  /*9270*/  @!P0 SYNCS.PHASECHK.TRANS64 P0, [R0+URZ], R2 ;  /* 0x00000002000085a7 */ /* 0x000ee400080010ff */
[----:B---3--:R-:W-:Y:S05]  /*9280*/  @!P0 BRA `(.L_x_163) ;  /* 0xfffffffc00f08947 */ /* 0x008fea000383ffff */
[----:B------:R-:W-:Y:S05]  /*9290*/  BRA `(.L_x_164) ;  /* 0xffffffa400c07947 */ /* 0x000fea000383ffff */
.L_x_59:
[----:B------:R-:W-:-:S07]  /*92a0*/  MOV R0, UR5 ;  /* 0x0000000500007c02 */ /* 0x000fce0008000f00 */
.L_x_165:
[----:B--2---:R2:W3:Y:S02]  /*92b0*/  SYNCS.PHASECHK.TRANS64.TRYWAIT P0, [R0+URZ], R2 ;  /* 0x00000002000075a7 */ /* 0x0044e400080011ff */
[----:B---3--:R-:W-:Y:S05]  /*92c0*/  @!P0 NANOSLEEP.SYNCS 0x989680 ;  /* 0x009896800000895d */ /* 0x008fea0003900000 */
[----:B------:R-:W3:Y:S02]  /*92d0*/  @!P0 SYNCS.PHASECHK.TRANS64 P0, [R0+URZ], R2 ;  /* 0x00000002000085a7 */ /* 0x000ee400080010ff */
[----:B---3--:R-:W-:Y:S05]  /*92e0*/  @!P0 BRA `(.L_x_165) ;  /* 0xfffffffc00f08947 */ /* 0x008fea000383ffff */
[----:B------:R-:W-:Y:S05]  /*92f0*/  BRA `(.L_x_166) ;  /* 0xffffffa400d07947 */ /* 0x000fea000383ffff */
.L_x_62:
[----:B------:R-:W-:-:S07]  /*9300*/  MOV R4, UR4 ;  /* 0x0000000400047c02 */ /* 0x000fce0008000f00 */
.L_x_167:
[----:B--2---:R2:W3:Y:S02]  /*9310*/  SYNCS.PHASECHK.TRANS64.TRYWAIT P1, [R4+URZ+0x168], R6 ;  /* 0x00016806040075a7 */ /* 0x0044e400080211ff */
[----:B---3--:R-:W-:Y:S05]  /*9320*/  @!P1 NANOSLEEP.SYNCS 0x989680 ;  /* 0x009896800000995d */ /* 0x008fea0003900000 */
[----:B------:R-:W3:Y:S02]  /*9330*/  @!P1 SYNCS.PHASECHK.TRANS64 P1, [R4+URZ+0x168], R6 ;  /* 0x00016806040095a7 */ /* 0x000ee400080210ff */
[----:B---3--:R-:W-:Y:S05]  /*9340*/  @!P1 BRA `(.L_x_167) ;  /* 0xfffffffc00f09947 */ /* 0x008fea000383ffff */
[----:B------:R-:W-:Y:S05]  /*9350*/  BRA `(.L_x_168) ;  /* 0xffffffa800407947 */ /* 0x000fea000383ffff */
.L_x_63:
[----:B--2---:R-:W-:-:S07]  /*9360*/  MOV R4, UR4 ;  /* 0x0000000400047c02 */ /* 0x004fce0008000f00 */
.L_x_169:
[----:B--2---:R2:W3:Y:S02]  /*9370*/  SYNCS.PHASECHK.TRANS64.TRYWAIT P1, [R4+URZ+0x160], R5 ;  /* 0x00016005040075a7 */ /* 0x0044e400080211ff */
[----:B---3--:R-:W-:Y:S05]  /*9380*/  @!P1 NANOSLEEP.SYNCS 0x989680 ;  /* 0x009896800000995d */ /* 0x008fea0003900000 */
[----:B------:R-:W3:Y:S02]  /*9390*/  @!P1 SYNCS.PHASECHK.TRANS64 P1, [R4+URZ+0x160], R5 ;  /* 0x00016005040095a7 */ /* 0x000ee400080210ff */
[----:B---3--:R-:W-:Y:S05]  /*93a0*/  @!P1 BRA `(.L_x_169) ;  /* 0xfffffffc00f09947 */ /* 0x008fea000383ffff */
[----:B------:R-:W-:Y:S05]  /*93b0*/  BRA `(.L_x_170) ;  /* 0xffffffa800487947 */ /* 0x000fea000383ffff */
.L_x_73:
[----:B--2---:R-:W-:-:S04]  /*93c0*/  MOV R5, UR5 ;  /* 0x0000000500057c02 */ /* 0x004fc80008000f00 */
[----:B------:R2:W3:Y:S03]  /*93d0*/  SYNCS.PHASECHK.TRANS64.TRYWAIT P0, [R5+URZ+0x8], R6 ;  /* 0x00000806050075a7 */ /* 0x0004e600080011ff */
[----:B---3--:R-:W-:Y:S05]  /*93e0*/  @!P0 NANOSLEEP.SYNCS 0x989680 ;  /* 0x009896800000895d */ /* 0x008fea0003900000 */
[----:B------:R-:W3:Y:S02]  /*93f0*/  @!P0 SYNCS.PHASECHK.TRANS64 P0, [R5+URZ+0x8], R6 ;  /* 0x00000806050085a7 */ /* 0x000ee400080010ff */
[----:B---3--:R-:W-:Y:S05]  /*9400*/  @!P0 BRA `(.L_x_73) ;  /* 0xfffffffc00ec8947 */ /* 0x008fea000383ffff */
[----:B------:R-:W-:Y:S05]  /*9410*/  BRA `(.L_x_72) ;  /* 0xffffffac00147947 */ /* 0x000fea000383ffff */
.L_x_75:
[----:B------:R-:W-:Y:S01]  /*9420*/  BSSY B0, `(.L_x_171) ;  /* 0x0000006000007945 */ /* 0x000fe20003800000 */
[----:B------:R-:W-:-:S07]  /*9430*/  MOV R15, 0xffffffff ;  /* 0xffffffff000f7802 */ /* 0x000fce0000000f00 */
[----:B-12--5:R-:W-:Y:S05]  /*9440*/  WARPSYNC.COLLECTIVE R15, `(.L_x_172) ;  /* 0x000000000f0c7348 */ /* 0x026fea0003c00000 */
[----:B------:R-:W-:Y:S02]  /*9450*/  ELECT P6, UR79, PT ;  /* 0x00000000004f782f */ /* 0x000fe400038c0000 */
[----:B------:R-:W-:Y:S01]  /*9460*/  MOV R14, UR79 ;  /* 0x0000004f000e7c02 */ /* 0x000fe20008000f00 */
[----:B-12--5:R-:W-:Y:S10]  /*9470*/  ENDCOLLECTIVE ;  /* 0x000000000000791b */ /* 0x026ff40003800000 */
.L_x_172:
[----:B------:R-:W-:Y:S05]  /*9480*/  BSYNC B0 ;  /* 0x0000000000007941 */ /* 0x000fea0003800000 */
.L_x_171:
[----:B------:R-:W-:Y:S01]  /*9490*/  PLOP3.LUT P0, PT, P6, PT, PT, 0x80, 0x8 ;  /* 0x000000000008781c */ /* 0x000fe2000370f070 */
[----:B------:R-:W-:-:S12]  /*94a0*/  BRA `(.L_x_173) ;  /* 0xffffffac00407947 */ /* 0x000fd8000383ffff */
.L_x_77:
[----:B--2---:R-:W-:-:S04]  /*94b0*/  MOV R3, UR5 ;  /* 0x0000000500037c02 */ /* 0x004fc80008000f00 */
[----:B------:R2:W3:Y:S03]  /*94c0*/  SYNCS.PHASECHK.TRANS64.TRYWAIT P0, [R3+URZ+0x8], R4 ;  /* 0x00000804030075a7 */ /* 0x0004e600080011ff */
[----:B---3--:R-:W-:Y:S05]  /*94d0*/  @!P0 NANOSLEEP.SYNCS 0x989680 ;  /* 0x009896800000895d */ /* 0x008fea0003900000 */
[----:B------:R-:W3:Y:S02]  /*94e0*/  @!P0 SYNCS.PHASECHK.TRANS64 P0, [R3+URZ+0x8], R4 ;  /* 0x00000804030085a7 */ /* 0x000ee400080010ff */
[----:B---3--:R-:W-:Y:S05]  /*94f0*/  @!P0 BRA `(.L_x_77) ;  /* 0xfffffffc00ec8947 */ /* 0x008fea000383ffff */
[----:B------:R-:W-:Y:S05]  /*9500*/  BRA `(.L_x_76) ;  /* 0xffffffac00447947 */ /* 0x000fea000383ffff */
.L_x_78:
[----:B------:R-:W-:-:S07]  /*9510*/  MOV R4, UR18 ;  /* 0x0000001200047c02 */ /* 0x000fce0008000f00 */
.L_x_174:
[----:B-1----:R1:W2:Y:S02]  /*9520*/  SYNCS.PHASECHK.TRANS64.TRYWAIT P0, [R4+URZ+0x160], R5 ;  /* 0x00016005040075a7 */ /* 0x0022a400080011ff */
[----:B--2---:R-:W-:Y:S05]  /*9530*/  @!P0 NANOSLEEP.SYNCS 0x989680 ;  /* 0x009896800000895d */ /* 0x004fea0003900000 */
[----:B------:R-:W2:Y:S02]  /*9540*/  @!P0 SYNCS.PHASECHK.TRANS64 P0, [R4+URZ+0x160], R5 ;  /* 0x00016005040085a7 */ /* 0x000ea400080010ff */
[----:B--2---:R-:W-:Y:S05]  /*9550*/  @!P0 BRA `(.L_x_174) ;  /* 0xfffffffc00f08947 */ /* 0x004fea000383ffff */
[----:B------:R-:W-:Y:S05]  /*9560*/  BRA `(.L_x_175) ;  /* 0xffffffb000207947 */ /* 0x000fea000383ffff */
.L_x_80:
[----:B------:R-:W-:-:S07]  /*9570*/  MOV R4, UR23 ;  /* 0x0000001700047c02 */ /* 0x000fce0008000f00 */
.L_x_176:
[----:B-1----:R1:W2:Y:S02]  /*9580*/  SYNCS.PHASECHK.TRANS64.TRYWAIT P0, [R4+URZ+0x180], R5 ;  /* 0x00018005040075a7 */ /* 0x0022a400080011ff */
[----:B--2---:R-:W-:Y:S05]  /*9590*/  @!P0 NANOSLEEP.SYNCS 0x989680 ;  /* 0x009896800000895d */ /* 0x004fea0003900000 */
[----:B------:R-:W2:Y:S02]  /*95a0*/  @!P0 SYNCS.PHASECHK.TRANS64 P0, [R4+URZ+0x180], R5 ;  /* 0x00018005040085a7 */ /* 0x000ea400080010ff */
[----:B--2---:R-:W-:Y:S05]  /*95b0*/  @!P0 BRA `(.L_x_176) ;  /* 0xfffffffc00f08947 */ /* 0x004fea000383ffff */
[----:B------:R-:W-:Y:S05]  /*95c0*/  BRA `(.L_x_79) ;  /* 0xffffffb000407947 */ /* 0x000fea000383ffff */
.L_x_84:
[----:B-1----:R-:W-:Y:S07]  /*95d0*/  MOV R4, UR10 ;  /* 0x0000000a00047c02 */ /* 0x002fee0008000f00 */
.L_x_177:
[----:B-1----:R1:W2:Y:S02]  /*95e0*/  SYNCS.PHASECHK.TRANS64.TRYWAIT P0, [R4+URZ], R6 ;  /* 0x00000006040075a7 */ /* 0x0022a400080011ff */
[----:B--2---:R-:W-:Y:S05]  /*95f0*/  @!P0 NANOSLEEP.SYNCS 0x989680 ;  /* 0x009896800000895d */ /* 0x004fea0003900000 */
[----:B------:R-:W2:Y:S02]  /*9600*/  @!P0 SYNCS.PHASECHK.TRANS64 P0, [R4+URZ], R6 ;  /* 0x00000006040085a7 */ /* 0x000ea400080010ff */
[----:B--2---:R-:W-:Y:S05]  /*9610*/  @!P0 BRA `(.L_x_177) ;  /* 0xfffffffc00f08947 */ /* 0x004fea000383ffff */
[----:B------:R-:W-:Y:S05]  /*9620*/  BRA `(.L_x_83) ;  /* 0xffffffb000787947 */ /* 0x000fea000383ffff */
.L_x_88:
[----:B--2---:R-:W-:-:S07]  /*9630*/  MOV R0, UR4 ;  /* 0x0000000400007c02 */ /* 0x004fce0008000f00 */
.L_x_178:
[----:B-1----:R1:W2:Y:S02]  /*9640*/  SYNCS.PHASECHK.TRANS64.TRYWAIT P0, [R0+URZ], R2 ;  /* 0x00000002000075a7 */ /* 0x0022a400080011ff */
[----:B--2---:R-:W-:Y:S05]  /*9650*/  @!P0 NANOSLEEP.SYNCS 0x989680 ;  /* 0x009896800000895d */ /* 0x004fea0003900000 */
[----:B------:R-:W2:Y:S02]  /*9660*/  @!P0 SYNCS.PHASECHK.TRANS64 P0, [R0+URZ], R2 ;  /* 0x00000002000085a7 */ /* 0x000ea400080010ff */
[----:B--2---:R-:W-:Y:S05]  /*9670*/  @!P0 BRA `(.L_x_178) ;  /* 0xfffffffc00f08947 */ /* 0x004fea000383ffff */
[----:B------:R-:W-:Y:S05]  /*9680*/  BRA `(.L_x_179) ;  /* 0xffffffb400447947 */ /* 0x000fea000383ffff */
.L_x_91:
[----:B------:R-:W-:-:S07]  /*9690*/  MOV R0, UR18 ;  /* 0x0000001200007c02 */ /* 0x000fce0008000f00 */
.L_x_180:
[----:B-1----:R1:W2:Y:S02]  /*96a0*/  SYNCS.PHASECHK.TRANS64.TRYWAIT P1, [R0+URZ+0x190], R2 ;  /* 0x00019002000075a7 */ /* 0x0022a400080211ff */
[----:B--2---:R-:W-:Y:S05]  /*96b0*/  @!P1 NANOSLEEP.SYNCS 0x989680 ;  /* 0x009896800000995d */ /* 0x004fea0003900000 */
[----:B------:R-:W2:Y:S02]  /*96c0*/  @!P1 SYNCS.PHASECHK.TRANS64 P1, [R0+URZ+0x190], R2 ;  /* 0x00019002000095a7 */ /* 0x000ea400080210ff */
[----:B--2---:R-:W-:Y:S05]  /*96d0*/  @!P1 BRA `(.L_x_180) ;  /* 0xfffffffc00f09947 */ /* 0x004fea000383ffff */
[----:B------:R-:W-:Y:S05]  /*96e0*/  BRA `(.L_x_181) ;  /* 0xffffffb400907947 */ /* 0x000fea000383ffff */
.L_x_96:
[----:B------:R-:W-:Y:S07]  /*96f0*/  MOV R0, UR24 ;  /* 0x0000001800007c02 */ /* 0x000fee0008000f00 */
.L_x_182:
[----:B-1----:R1:W2:Y:S02]  /*9700*/  SYNCS.PHASECHK.TRANS64.TRYWAIT P0, [R0+URZ+0x160], R2 ;  /* 0x00016002000075a7 */ /* 0x0022a400080011ff */
[----:B--2---:R-:W-:Y:S05]  /*9710*/  @!P0 NANOSLEEP.SYNCS 0x989680 ;  /* 0x009896800000895d */ /* 0x004fea0003900000 */
[----:B------:R-:W2:Y:S02]  /*9720*/  @!P0 SYNCS.PHASECHK.TRANS64 P0, [R0+URZ+0x160], R2 ;  /* 0x00016002000085a7 */ /* 0x000ea400080010ff */
[----:B--2---:R-:W-:Y:S05]  /*9730*/  @!P0 BRA `(.L_x_182) ;  /* 0xfffffffc00f08947 */ /* 0x004fea000383ffff */
[----:B------:R-:W-:Y:S05]  /*9740*/  BRA `(.L_x_183) ;  /* 0xffffffbc00287947 */ /* 0x000fea000383ffff */
.L_x_99:
[----:B------:R-:W-:Y:S07]  /*9750*/  MOV R2, UR24 ;  /* 0x0000001800027c02 */ /* 0x000fee0008000f00 */
.L_x_184:
[----:B-1----:R1:W2:Y:S02]  /*9760*/  SYNCS.PHASECHK.TRANS64.TRYWAIT P0, [R2+URZ+0x158], R3 ;  /* 0x00015803020075a7 */ /* 0x0022a400080011ff */
[----:B--2---:R-:W-:Y:S05]  /*9770*/  @!P0 NANOSLEEP.SYNCS 0x989680 ;  /* 0x009896800000895d */ /* 0x004fea0003900000 */
[----:B------:R-:W2:Y:S02]  /*9780*/  @!P0 SYNCS.PHASECHK.TRANS64 P0, [R2+URZ+0x158], R3 ;  /* 0x00015803020085a7 */ /* 0x000ea400080010ff */
[----:B--2---:R-:W-:Y:S05]  /*9790*/  @!P0 BRA `(.L_x_184) ;  /* 0xfffffffc00f08947 */ /* 0x004fea000383ffff */
[----:B------:R-:W-:Y:S05]  /*97a0*/  BRA `(.L_x_98) ;  /* 0xffffffc000847947 */ /* 0x000fea000383ffff */
.L_x_102:
[----:B------:R-:W-:Y:S07]  /*97b0*/  MOV R0, UR24 ;  /* 0x0000001800007c02 */ /* 0x000fee0008000f00 */
.L_x_185:
[----:B-1----:R1:W2:Y:S02]  /*97c0*/  SYNCS.PHASECHK.TRANS64.TRYWAIT P2, [R0+URZ+0x148], R2 ;  /* 0x00014802000075a7 */ /* 0x0022a400080411ff */
[----:B--2---:R-:W-:Y:S05]  /*97d0*/  @!P2 NANOSLEEP.SYNCS 0x989680 ;  /* 0x009896800000a95d */ /* 0x004fea0003900000 */
[----:B------:R-:W2:Y:S02]  /*97e0*/  @!P2 SYNCS.PHASECHK.TRANS64 P2, [R0+URZ+0x148], R2 ;  /* 0x000148020000a5a7 */ /* 0x000ea400080410ff */
[----:B--2---:R-:W-:Y:S05]  /*97f0*/  @!P2 BRA `(.L_x_185) ;  /* 0xfffffffc00f0a947 */ /* 0x004fea000383ffff */
[----:B------:R-:W-:Y:S05]  /*9800*/  BRA `(.L_x_186) ;  /* 0xffffffc4002c7947 */ /* 0x000fea000383ffff */
.L_x_107:
[----:B------:R-:W-:Y:S07]  /*9810*/  MOV R0, UR45 ;  /* 0x0000002d00007c02 */ /* 0x000fee0008000f00 */
.L_x_187:
[----:B-1----:R1:W2:Y:S02]  /*9820*/  SYNCS.PHASECHK.TRANS64.TRYWAIT P0, [R0+URZ+0x160], R2 ;  /* 0x00016002000075a7 */ /* 0x0022a400080011ff */
[----:B--2---:R-:W-:Y:S05]  /*9830*/  @!P0 NANOSLEEP.SYNCS 0x989680 ;  /* 0x009896800000895d */ /* 0x004fea0003900000 */
[----:B------:R-:W2:Y:S02]  /*9840*/  @!P0 SYNCS.PHASECHK.TRANS64 P0, [R0+URZ+0x160], R2 ;  /* 0x00016002000085a7 */ /* 0x000ea400080010ff */
[----:B--2---:R-:W-:Y:S05]  /*9850*/  @!P0 BRA `(.L_x_187) ;  /* 0xfffffffc00f08947 */ /* 0x004fea000383ffff */
[----:B------:R-:W-:Y:S05]  /*9860*/  BRA `(.L_x_188) ;  /* 0xffffffc800c07947 */ /* 0x000fea000383ffff */
.L_x_118:
[----:B-1----:R-:W-:Y:S04]  /*9870*/  MOV R3, UR45 ;  /* 0x0000002d00037c02 */ /* 0x002fe80008000f00 */
[----:B------:R1:W2:Y:S03]  /*9880*/  SYNCS.PHASECHK.TRANS64.TRYWAIT P1, [R3+URZ+0x140], R4 ;  /* 0x00014004030075a7 */ /* 0x0002a600080211ff */
[----:B--2---:R-:W-:Y:S05]  /*9890*/  @!P1 NANOSLEEP.SYNCS 0x989680 ;  /* 0x009896800000995d */ /* 0x004fea0003900000 */
[----:B------:R-:W2:Y:S02]  /*98a0*/  @!P1 SYNCS.PHASECHK.TRANS64 P1, [R3+URZ+0x140], R4 ;  /* 0x00014004030095a7 */ /* 0x000ea400080210ff */
[----:B--2---:R-:W-:Y:S05]  /*98b0*/  @!P1 BRA `(.L_x_118) ;  /* 0xfffffffc00ec9947 */ /* 0x004fea000383ffff */
[----:B------:R-:W-:Y:S05]  /*98c0*/  BRA `(.L_x_117) ;  /* 0xffffffd800a87947 */ /* 0x000fea000383ffff */
.L_x_120:
[----:B-1----:R1:W4:Y:S02]  /*98d0*/  SYNCS.PHASECHK.TRANS64.TRYWAIT P1, [R151+URZ+0x170], R0 ;  /* 0x00017000970075a7 */ /* 0x00232400080211ff */
[----:B----4-:R-:W-:Y:S05]  /*98e0*/  @!P1 NANOSLEEP.SYNCS 0x989680 ;  /* 0x009896800000995d */ /* 0x010fea0003900000 */
[----:B------:R-:W4:Y:S02]  /*98f0*/  @!P1 SYNCS.PHASECHK.TRANS64 P1, [R151+URZ+0x170], R0 ;  /* 0x00017000970095a7 */ /* 0x000f2400080210ff */
[----:B----4-:R-:W-:Y:S05]  /*9900*/  @!P1 BRA `(.L_x_120) ;  /* 0xfffffffc00f09947 */ /* 0x010fea000383ffff */
[----:B------:R-:W-:Y:S05]  /*9910*/  BRA `(.L_x_119) ;  /* 0xffffffd800f07947 */ /* 0x000fea000383ffff */
        .weak           $__internal_0_$__cuda_sm10x_tcgen05_guardrail_trap_col_being_dealloced_not_returned_by_alloc
        .type           $__internal_0_$__cuda_sm10x_tcgen05_guardrail_trap_col_being_dealloced_not_returned_by_alloc,@function
        .size           $__internal_0_$__cuda_sm10x_tcgen05_guardrail_trap_col_being_dealloced_not_returned_by_alloc,($__internal_1_$__cuda_sm10x_tcgen05_guardrail_trap_phase_invalid_during_alloc - $__internal_0_$__cuda_sm10x_tcgen05_guardrail_trap_col_being_dealloced_not_returned_by_alloc)
$__internal_0_$__cuda_sm10x_tcgen05_guardrail_trap_col_being_dealloced_not_returned_by_alloc:
[----:B------:R-:W-:Y:S05]  /*9920*/  BPT.TRAP 0x1 ;  /* 0x000000040000795c */ /* 0x000fea0000300000 */
[----:B------:R-:W-:-:S04]  /*9930*/  HFMA2 R3, -RZ, RZ, 0, 0 ;  /* 0x00000000ff037431 */ /* 0x000fc800000001ff */
[----:B------:R-:W-:Y:S05]  /*9940*/  RET.REL.NODEC R2 `(_ZN7cutlass13device_kernelINS_4conv6kernel13ConvUniversalINS1_16ConvProblemShapeILNS1_8OperatorE2ELi2EEENS1_10collective14CollectiveConvINS1_47MainloopSm100TmaUmmaWarpSpecializedImplicitGemmILS5_2ELi20ELi2ELi1ELi2EN4cute5tupleIJNSA_1CILi2EEENSC_ILi1EEESE_EEEEENSB_IJNSC_ILi256EEENSB_IJNSC_ILi64EEEEEESJ_EEENS_12float_e4m3_tESL_NSA_8TiledMMAINSA_8MMA_AtomIJNSA_10MMA_TraitsINSA_25SM100_MMA_F8F6F4_2x1SM_SSEJSL_SL_fSH_SI_NSA_17integral_constantINSA_4UMMA5MajorELSS_1EEEST_NSQ_INSR_7ScaleInELSU_0EEESV_EEEEEENSA_6LayoutINSB_IJSE_SE_SE_EEENSB_IJNSC_ILi0EEES10_S10_EEEEENSB_IJNSA_10UnderscoreES13_S13_EEEEENS7_6detail27Sm100ImplicitGemmTileTraitsINSA_18SM100_TMA_2SM_LOADENSA_14ComposedLayoutINSA_7SwizzleILi3ELi4ELi3EEENSA_18smem_ptr_flag_bitsILi8EEENSY_INSB_IJNSC_ILi128EEENSC_ILi8EEEEEENSB_IJSE_S1E_EEEEEEEvEENS17_INSA_25SM100_TMA_2SM_LOAD_IM2COLENS19_INS1A_ILi1ELi4ELi3EEES1D_NSY_INSB_IJNSC_ILi32EEES1F_EEENSB_IJSE_S1N_EEEEEEEvEEEENS_8epilogue10collective18CollectiveEpilogueINS1U_23Sm100TmaWarpSpecializedILi1ELi1ELi64ELb0ELb0EEEJNSB_IJS1E_SJ_SJ_EEENSB_IJNSY_IS1E_SE_EENSY_ISI_SE_EEEEESL_NSB_IJlNSB_IJSE_llEEES10_EEESL_S24_NS1U_6fusion15FusionCallbacksIS1Y_NS25_17LinearCombinationISL_fSL_fLNS_15FloatRoundStyleE2EEES1Z_S22_JEEENSA_5SM1004TMEM4LOAD26SM100_TMEM_LOAD_32dp32b64xENSA_13SM90_TMA_LOADENS19_INS1A_ILi2ELi4ELi3EEES1D_NSY_INSB_IJS1F_SI_EEENSB_IJSI_SE_EEEEEEENSA_39AutoVectorizingCopyWithAssumedAlignmentILi128EEENSA_14SM90_TMA_STOREES2K_S2M_S2M_EEEvvEEEEvNT_6ParamsE) ;  /* 0xffffff6402ac7950 */ /* 0x000fea0003c3ffff */
        .weak           $__internal_1_$__cuda_sm10x_tcgen05_guardrail_trap_phase_invalid_during_alloc
        .type           $__internal_1_$__cuda_sm10x_tcgen05_guardrail_trap_phase_invalid_during_alloc,@function
        .size           $__internal_1_$__cuda_sm10x_tcgen05_guardrail_trap_phase_invalid_during_alloc,($__internal_2_$__cuda_sm10x_tcgen05_guardrail_trap_unallocated_columns_being_dealloced - $__internal_1_$__cuda_sm10x_tcgen05_guardrail_trap_phase_invalid_during_alloc)
$__internal_1_$__cuda_sm10x_tcgen05_guardrail_trap_phase_invalid_during_alloc:
[----:B------:R-:W-:Y:S05]  /*9950*/  BPT.TRAP 0x1 ;  /* 0x000000040000795c */ /* 0x000fea0000300000 */
[----:B------:R-:W-:-:S04]  /*9960*/  MOV R5, 0x0 ;  /* 0x0000000000057802 */ /* 0x000fc80000000f00 */
[----:B------:R-:W-:Y:S05]  /*9970*/  RET.REL.NODEC R4 `(_ZN7cutlass13device_kernelINS_4conv6kernel13ConvUniversalINS1_16ConvProblemShapeILNS1_8OperatorE2ELi2EEENS1_10collective14CollectiveConvINS1_47MainloopSm100TmaUmmaWarpSpecializedImplicitGemmILS5_2ELi20ELi2ELi1ELi2EN4cute5tupleIJNSA_1CILi2EEENSC_ILi1EEESE_EEEEENSB_IJNSC_ILi256EEENSB_IJNSC_ILi64EEEEEESJ_EEENS_12float_e4m3_tESL_NSA_8TiledMMAINSA_8MMA_AtomIJNSA_10MMA_TraitsINSA_25SM100_MMA_F8F6F4_2x1SM_SSEJSL_SL_fSH_SI_NSA_17integral_constantINSA_4UMMA5MajorELSS_1EEEST_NSQ_INSR_7ScaleInELSU_0EEESV_EEEEEENSA_6LayoutINSB_IJSE_SE_SE_EEENSB_IJNSC_ILi0EEES10_S10_EEEEENSB_IJNSA_10UnderscoreES13_S13_EEEEENS7_6detail27Sm100ImplicitGemmTileTraitsINSA_18SM100_TMA_2SM_LOADENSA_14ComposedLayoutINSA_7SwizzleILi3ELi4ELi3EEENSA_18smem_ptr_flag_bitsILi8EEENSY_INSB_IJNSC_ILi128EEENSC_ILi8EEEEEENSB_IJSE_S1E_EEEEEEEvEENS17_INSA_25SM100_TMA_2SM_LOAD_IM2COLENS19_INS1A_ILi1ELi4ELi3EEES1D_NSY_INSB_IJNSC_ILi32EEES1F_EEENSB_IJSE_S1N_EEEEEEEvEEEENS_8epilogue10collective18CollectiveEpilogueINS1U_23Sm100TmaWarpSpecializedILi1ELi1ELi64ELb0ELb0EEEJNSB_IJS1E_SJ_SJ_EEENSB_IJNSY_IS1E_SE_EENSY_ISI_SE_EEEEESL_NSB_IJlNSB_IJSE_llEEES10_EEESL_S24_NS1U_6fusion15FusionCallbacksIS1Y_NS25_17LinearCombinationISL_fSL_fLNS_15FloatRoundStyleE2EEES1Z_S22_JEEENSA_5SM1004TMEM4LOAD26SM100_TMEM_LOAD_32dp32b64xENSA_13SM90_TMA_LOADENS19_INS1A_ILi2ELi4ELi3EEES1D_NSY_INSB_IJS1F_SI_EEENSB_IJSI_SE_EEEEEEENSA_39AutoVectorizingCopyWithAssumedAlignmentILi128EEENSA_14SM90_TMA_STOREES2K_S2M_S2M_EEEvvEEEEvNT_6ParamsE) ;  /* 0xffffff6404a07950 */ /* 0x000fea0003c3ffff */
        .weak           $__internal_2_$__cuda_sm10x_tcgen05_guardrail_trap_unallocated_columns_being_dealloced
        .type           $__internal_2_$__cuda_sm10x_tcgen05_guardrail_trap_unallocated_columns_being_dealloced,@function
        .size           $__internal_2_$__cuda_sm10x_tcgen05_guardrail_trap_unallocated_columns_being_dealloced,(.L_x_190 - $__internal_2_$__cuda_sm10x_tcgen05_guardrail_trap_unallocated_columns_being_dealloced)
$__internal_2_$__cuda_sm10x_tcgen05_guardrail_trap_unallocated_columns_being_dealloced:
[----:B------:R-:W-:Y:S05]  /*9980*/  BPT.TRAP 0x1 ;  /* 0x000000040000795c */ /* 0x000fea0000300000 */
[----:B------:R-:W-:-:S04]  /*9990*/  HFMA2 R3, -RZ, RZ, 0, 0 ;  /* 0x00000000ff037431 */ /* 0x000fc800000001ff */
[----:B------:R-:W-:Y:S05]  /*99a0*/  RET.REL.NODEC R2 `(_ZN7cutlass13device_kernelINS_4conv6kernel13ConvUniversalINS1_16ConvProblemShapeILNS1_8OperatorE2ELi2EEENS1_10collective14CollectiveConvINS1_47MainloopSm100TmaUmmaWarpSpecializedImplicitGemmILS5_2ELi20ELi2ELi1ELi2EN4cute5tupleIJNSA_1CILi2EEENSC_ILi1EEESE_EEEEENSB_IJNSC_ILi256EEENSB_IJNSC_ILi64EEEEEESJ_EEENS_12float_e4m3_tESL_NSA_8TiledMMAINSA_8MMA_AtomIJNSA_10MMA_TraitsINSA_25SM100_MMA_F8F6F4_2x1SM_SSEJSL_SL_fSH_SI_NSA_17integral_constantINSA_4UMMA5MajorELSS_1EEEST_NSQ_INSR_7ScaleInELSU_0EEESV_EEEEEENSA_6LayoutINSB_IJSE_SE_SE_EEENSB_IJNSC_ILi0EEES10_S10_EEEEENSB_IJNSA_10UnderscoreES13_S13_EEEEENS7_6detail27Sm100ImplicitGemmTileTraitsINSA_18SM100_TMA_2SM_LOADENSA_14ComposedLayoutINSA_7SwizzleILi3ELi4ELi3EEENSA_18smem_ptr_flag_bitsILi8EEENSY_INSB_IJNSC_ILi128EEENSC_ILi8EEEEEENSB_IJSE_S1E_EEEEEEEvEENS17_INSA_25SM100_TMA_2SM_LOAD_IM2COLENS19_INS1A_ILi1ELi4ELi3EEES1D_NSY_INSB_IJNSC_ILi32EEES1F_EEENSB_IJSE_S1N_EEEEEEEvEEEENS_8epilogue10collective18CollectiveEpilogueINS1U_23Sm100TmaWarpSpecializedILi1ELi1ELi64ELb0ELb0EEEJNSB_IJS1E_SJ_SJ_EEENSB_IJNSY_IS1E_SE_EENSY_ISI_SE_EEEEESL_NSB_IJlNSB_IJSE_llEEES10_EEESL_S24_NS1U_6fusion15FusionCallbacksIS1Y_NS25_17LinearCombinationISL_fSL_fLNS_15FloatRoundStyleE2EEES1Z_S22_JEEENSA_5SM1004TMEM4LOAD26SM100_TMEM_LOAD_32dp32b64xENSA_13SM90_TMA_LOADENS19_INS1A_ILi2ELi4ELi3EEES1D_NSY_INSB_IJS1F_SI_EEENSB_IJSI_SE_EEEEEEENSA_39AutoVectorizingCopyWithAssumedAlignmentILi128EEENSA_14SM90_TMA_STOREES2K_S2M_S2M_EEEvvEEEEvNT_6ParamsE) ;  /* 0xffffff6402947950 */ /* 0x000fea0003c3ffff */
.L_x_189:
[----:B------:R-:W-:-:S00]  /*99b0*/  BRA `(.L_x_189) ;  /* 0xfffffffc00fc7947 */ /* 0x000fc0000383ffff */
[----:B------:R-:W-:-:S00]  /*99c0*/  NOP ;  /* 0x0000000000007918 */ /* 0x000fc00000000000 */
        /* <DEDUP_REMOVED lines=11> */
.L_x_190:


//--------------------- .nv.global.init           --------------------------
	.section	.nv.global.init,"aw",@progbits
.nv.global.init:
	.type		$str$29,@object
	.size		$str$29,($str$30 - $str$29)
$str$29:
        /*0000*/ 	.byte	0x28, 0x61, 0x64, 0x64, 0x72, 0x65, 0x73, 0x73, 0x20, 0x26, 0x20, 0x6d, 0x61, 0x73, 0x6b, 0x29
        /*0010*/ 	.byte	0x20, 0x3d, 0x3d, 0x20, 0x30, 0x00
	.type		$str$30,@object
	.size		$str$30,($str$28 - $str$30)
$str$30:
        /*0016*/ 	.byte	0x2f, 0x74, 0x6d, 0x70, 0x2f, 0x63, 0x75, 0x74, 0x6c, 0x61, 0x73, 0x73, 0x5f, 0x73, 0x77, 0x65
        /*0026*/ 	.byte	0x65, 0x70, 0x5f, 0x73, 0x72, 0x63, 0x2f, 0x69, 0x6e, 0x63, 0x6c, 0x75, 0x64, 0x65, 0x2f, 0x63
        /*0036*/ 	.byte	0x75, 0x74, 0x65, 0x2f, 0x70, 0x6f, 0x69, 0x6e, 0x74, 0x65, 0x72, 0x5f, 0x66, 0x6c, 0x61, 0x67
        /*0046*/ 	.byte	0x67, 0x65, 0x64, 0x2e, 0x68, 0x70, 0x70, 0x00
	.type		$str$28,@object
	.size		$str$28,($str$27 - $str$28)
$str$28:
        /*004e*/ 	.byte	0x2f, 0x74, 0x6d, 0x70, 0x2f, 0x63, 0x75, 0x74, 0x6c, 0x61, 0x73, 0x73, 0x5f, 0x73, 0x77, 0x65
        /*005e*/ 	.byte	0x65, 0x70, 0x5f, 0x73, 0x72, 0x63, 0x2f, 0x69, 0x6e, 0x63, 0x6c, 0x75, 0x64, 0x65, 0x2f, 0x63
        /*006e*/ 	.byte	0x75, 0x74, 0x65, 0x2f, 0x61, 0x74, 0x6f, 0x6d, 0x2f, 0x63, 0x6f, 0x70, 0x79, 0x5f, 0x74, 0x72
        /*007e*/ 	.byte	0x61, 0x69, 0x74, 0x73, 0x5f, 0x73, 0x6d, 0x31, 0x30, 0x30, 0x2e, 0x68, 0x70, 0x70, 0x00
	.type		$str$27,@object
	.size		$str$27,(__unnamed_1 - $str$27)
$str$27:
        /*008d*/ 	.byte	0x28, 0x28, 0x75, 0x69, 0x6e, 0x74, 0x33, 0x32, 0x5f, 0x74, 0x28, 0x74, 0x68, 0x72, 0x65, 0x61
        /*009d*/ 	.byte	0x64, 0x49, 0x64, 0x78, 0x2e, 0x78, 0x29, 0x20, 0x2f, 0x20, 0x33, 0x32, 0x29, 0x20, 0x25, 0x20
        /*00ad*/ 	.byte	0x34, 0x29, 0x20, 0x3d, 0x3d, 0x20, 0x28, 0x28, 0x28, 0x74, 0x6d, 0x65, 0x6d, 0x5f, 0x61, 0x64
        /*00bd*/ 	.byte	0x64, 0x72, 0x20, 0x3e, 0x3e, 0x20, 0x31, 0x36, 0x29, 0x20, 0x2f, 0x20, 0x33, 0x32, 0x29, 0x20
        /*00cd*/ 	.byte	0x25, 0x20, 0x34, 0x29, 0x00
	.type		__unnamed_1,@object
	.size		__unnamed_1,(__unnamed_2 - __unnamed_1)
__unnamed_1:
        /*00d2*/ 	.byte	0x61, 0x75, 0x74, 0x6f, 0x20, 0x63, 0x75, 0x74, 0x65, 0x3a, 0x3a, 0x61, 0x73, 0x5f, 0x70, 0x6f
        /* <DEDUP_REMOVED lines=24> */
        /*0262*/ 	.byte	0x43, 0x3c, 0x38, 0x31, 0x39, 0x32, 0x3e, 0x3e, 0x3e, 0x3e, 0x5d, 0x00
	.type		__unnamed_2,@object
	.size		__unnamed_2,(.L_2 - __unnamed_2)
__unnamed_2:
        /* <DEDUP_REMOVED lines=42> */
        /*050e*/ 	.byte	0x3e, 0x3e, 0x3e, 0x3e, 0x5d, 0x00
.L_2:


//--------------------- .nv.shared._ZN7cutlass13device_kernelINS_4conv6kernel13ConvUniversalINS1_16ConvProblemShapeILNS1_8OperatorE2ELi2EEENS1_10collective14CollectiveConvINS1_47MainloopSm100TmaUmmaWarpSpecializedImplicitGemmILS5_2ELi20ELi2ELi1ELi2EN4cute5tupleIJNSA_1CILi2EEENSC_ILi1EEESE_EEEEENSB_IJNSC_ILi256EEENSB_IJNSC_ILi64EEEEEESJ_EEENS_12float_e4m3_tESL_NSA_8TiledMMAINSA_8MMA_AtomIJNSA_10MMA_TraitsINSA_25SM100_MMA_F8F6F4_2x1SM_SSEJSL_SL_fSH_SI_NSA_17integral_constantINSA_4UMMA5MajorELSS_1EEEST_NSQ_INSR_7ScaleInELSU_0EEESV_EEEEEENSA_6LayoutINSB_IJSE_SE_SE_EEENSB_IJNSC_ILi0EEES10_S10_EEEEENSB_IJNSA_10UnderscoreES13_S13_EEEEENS7_6detail27Sm100ImplicitGemmTileTraitsINSA_18SM100_TMA_2SM_LOADENSA_14ComposedLayoutINSA_7SwizzleILi3ELi4ELi3EEENSA_18smem_ptr_flag_bitsILi8EEENSY_INSB_IJNSC_ILi128EEENSC_ILi8EEEEEENSB_IJSE_S1E_EEEEEEEvEENS17_INSA_25SM100_TMA_2SM_LOAD_IM2COLENS19_INS1A_ILi1ELi4ELi3EEES1D_NSY_INSB_IJNSC_ILi32EEES1F_EEENSB_IJSE_S1N_EEEEEEEvEEEENS_8epilogue10collective18CollectiveEpilogueINS1U_23Sm100TmaWarpSpecializedILi1ELi1ELi64ELb0ELb0EEEJNSB_IJS1E_SJ_SJ_EEENSB_IJNSY_IS1E_SE_EENSY_ISI_SE_EEEEESL_NSB_IJlNSB_IJSE_llEEES10_EEESL_S24_NS1U_6fusion15FusionCallbacksIS1Y_NS25_17LinearCombinationISL_fSL_fLNS_15FloatRoundStyleE2EEES1Z_S22_JEEENSA_5SM1004TMEM4LOAD26SM100_TMEM_LOAD_32dp32b64xENSA_13SM90_TMA_LOADENS19_INS1A_ILi2ELi4ELi3EEES1D_NSY_INSB_IJS1F_SI_EEENSB_IJSI_SE_EEEEEEENSA_39AutoVectorizingCopyWithAssumedAlignmentILi128EEENSA_14SM90_TMA_STOREES2K_S2M_S2M_EEEvvEEEEvNT_6ParamsE --------------------------
	.section	.nv.shared._ZN7cutlass13device_kernelINS_4conv6kernel13ConvUniversalINS1_16ConvProblemShapeILNS1_8OperatorE2ELi2EEENS1_10collective14CollectiveConvINS1_47MainloopSm100TmaUmmaWarpSpecializedImplicitGemmILS5_2ELi20ELi2ELi1ELi2EN4cute5tupleIJNSA_1CILi2EEENSC_ILi1EEESE_EEEEENSB_IJNSC_ILi256EEENSB_IJNSC_ILi64EEEEEESJ_EEENS_12float_e4m3_tESL_NSA_8TiledMMAINSA_8MMA_AtomIJNSA_10MMA_TraitsINSA_25SM100_MMA_F8F6F4_2x1SM_SSEJSL_SL_fSH_SI_NSA_17integral_constantINSA_4UMMA5MajorELSS_1EEEST_NSQ_INSR_7ScaleInELSU_0EEESV_EEEEEENSA_6LayoutINSB_IJSE_SE_SE_EEENSB_IJNSC_ILi0EEES10_S10_EEEEENSB_IJNSA_10UnderscoreES13_S13_EEEEENS7_6detail27Sm100ImplicitGemmTileTraitsINSA_18SM100_TMA_2SM_LOADENSA_14ComposedLayoutINSA_7SwizzleILi3ELi4ELi3EEENSA_18smem_ptr_flag_bitsILi8EEENSY_INSB_IJNSC_ILi128EEENSC_ILi8EEEEEENSB_IJSE_S1E_EEEEEEEvEENS17_INSA_25SM100_TMA_2SM_LOAD_IM2COLENS19_INS1A_ILi1ELi4ELi3EEES1D_NSY_INSB_IJNSC_ILi32EEES1F_EEENSB_IJSE_S1N_EEEEEEEvEEEENS_8epilogue10collective18CollectiveEpilogueINS1U_23Sm100TmaWarpSpecializedILi1ELi1ELi64ELb0ELb0EEEJNSB_IJS1E_SJ_SJ_EEENSB_IJNSY_IS1E_SE_EENSY_ISI_SE_EEEEESL_NSB_IJlNSB_IJSE_llEEES10_EEESL_S24_NS1U_6fusion15FusionCallbacksIS1Y_NS25_17LinearCombinationISL_fSL_fLNS_15FloatRoundStyleE2EEES1Z_S22_JEEENSA_5SM1004TMEM4LOAD26SM100_TMEM_LOAD_32dp32b64xENSA_13SM90_TMA_LOADENS19_INS1A_ILi2ELi4ELi3EEES1D_NSY_INSB_IJS1F_SI_EEENSB_IJSI_SE_EEEEEEENSA_39AutoVectorizingCopyWithAssumedAlignmentILi128EEENSA_14SM90_TMA_STOREES2K_S2M_S2M_EEEvvEEEEvNT_6ParamsE,"aw",@nobits
	.sectionflags	@""
	.align	16
	.zero		1024


//--------------------- .nv.shared.reserved.0     --------------------------
	.section	.nv.shared.reserved.0,"aw",@nobits
	.weak		__nv_reservedSMEM_offset_0_alias
	.size		__nv_reservedSMEM_offset_0_alias, 0, 64
	.other		__nv_reservedSMEM_offset_0_alias,@"STO_CUDA_RESERVED_SHARED STV_DEFAULT"
__nv_reservedSMEM_offset_0_alias:
	.zero		0
.nv.shared.reserved.0:
	.zero		64
	.weak		__nv_reservedSMEM_tcgen05_partition
	.type		__nv_reservedSMEM_tcgen05_partition,@object
	.size		__nv_reservedSMEM_tcgen05_partition,(.L_0 - __nv_reservedSMEM_tcgen05_partition)
__nv_reservedSMEM_tcgen05_partition:
	.zero		32
.L_0:


//--------------------- .nv.global                --------------------------
	.section	.nv.global,"aw",@nobits
.nv.global:
	.type		_ZN39_INTERNAL_83fa6cff_4_k_cu_1ee59bcd_30254cute1_E,@object
	.size		_ZN39_INTERNAL_83fa6cff_4_k_cu_1ee59bcd_30254cute1_E,(_ZN39_INTERNAL_83fa6cff_4_k_cu_1ee59bcd_30254cuda3std3__45__cpo6cbeginE - _ZN39_INTERNAL_83fa6cff_4_k_cu_1ee59bcd_30254cute1_E)
_ZN39_INTERNAL_83fa6cff_4_k_cu_1ee59bcd_30254cute1_E:
	.zero		1
	.type		_ZN39_INTERNAL_83fa6cff_4_k_cu_1ee59bcd_30254cuda3std3__45__cpo6cbeginE,@object
	.size		_ZN39_INTERNAL_83fa6cff_4_k_cu_1ee59bcd_30254cuda3std3__45__cpo6cbeginE,(_ZN39_INTERNAL_83fa6cff_4_k_cu_1ee59bcd_30254cuda3std3__48in_placeE - _ZN39_INTERNAL_83fa6cff_4_k_cu_1ee59bcd_30254cuda3std3__45__cpo6cbeginE)
_ZN39_INTERNAL_83fa6cff_4_k_cu_1ee59bcd_30254cuda3std3__45__cpo6cbeginE:
	.zero		1
	.type		_ZN39_INTERNAL_83fa6cff_4_k_cu_1ee59bcd_30254cuda3std3__48in_placeE,@object
	.size		_ZN39_INTERNAL_83fa6cff_4_k_cu_1ee59bcd_30254cuda3std3__48in_placeE,(_ZN39_INTERNAL_83fa6cff_4_k_cu_1ee59bcd_30254cuda3std6ranges3__45__cpo9iter_moveE - _ZN39_INTERNAL_83fa6cff_4_k_cu_1ee59bcd_30254cuda3std3__48in_placeE)
_ZN39_INTERNAL_83fa6cff_4_k_cu_1ee59bcd_30254cuda3std3__48in_placeE:
	.zero		1
	.type		_ZN39_INTERNAL_83fa6cff_4_k_cu_1ee59bcd_30254cuda3std6ranges3__45__cpo9iter_moveE,@object
	.size		_ZN39_INTERNAL_83fa6cff_4_k_cu_1ee59bcd_30254cuda3std6ranges3__45__cpo9iter_moveE,(_ZN39_INTERNAL_83fa6cff_4_k_cu_1ee59bcd_30254cuda3std3__45__cpo5beginE - _ZN39_INTERNAL_83fa6cff_4_k_cu_1ee59bcd_30254cuda3std6ranges3__45__cpo9iter_moveE)
_ZN39_INTERNAL_83fa6cff_4_k_cu_1ee59bcd_30254cuda3std6ranges3__45__cpo9iter_moveE:
	.zero		1
	.type		_ZN39_INTERNAL_83fa6cff_4_k_cu_1ee59bcd_30254cuda3std3__45__cpo5beginE,@object
	.size		_ZN39_INTERNAL_83fa6cff_4_k_cu_1ee59bcd_30254cuda3std3__45__cpo5beginE,(_ZN39_INTERNAL_83fa6cff_4_k_cu_1ee59bcd_30254cuda3std3__441_GLOBAL__N__83fa6cff_4_k_cu_1ee59bcd_30256ignoreE - _ZN39_INTERNAL_83fa6cff_4_k_cu_1ee59bcd_30254cuda3std3__45__cpo5beginE)
_ZN39_INTERNAL_83fa6cff_4_k_cu_1ee59bcd_30254cuda3std3__45__cpo5beginE:
	.zero		1
	.type		_ZN39_INTERNAL_83fa6cff_4_k_cu_1ee59bcd_30254cuda3std3__441_GLOBAL__N__83fa6cff_4_k_cu_1ee59bcd_30256ignoreE,@object
	.size		_ZN39_INTERNAL_83fa6cff_4_k_cu_1ee59bcd_30254cuda3std3__441_GLOBAL__N__83fa6cff_4_k_cu_1ee59bcd_30256ignoreE,(_ZN39_INTERNAL_83fa6cff_4_k_cu_1ee59bcd_30254cute7productE - _ZN39_INTERNAL_83fa6cff_4_k_cu_1ee59bcd_30254cuda3std3__441_GLOBAL__N__83fa6cff_4_k_cu_1ee59bcd_30256ignoreE)
_ZN39_INTERNAL_83fa6cff_4_k_cu_1ee59bcd_30254cuda3std3__441_GLOBAL__N__83fa6cff_4_k_cu_1ee59bcd_30256ignoreE:
	.zero		1
	.type		_ZN39_INTERNAL_83fa6cff_4_k_cu_1ee59bcd_30254cute7productE,@object
	.size		_ZN39_INTERNAL_83fa6cff_4_k_cu_1ee59bcd_30254cute7productE,(_ZN39_INTERNAL_83fa6cff_4_k_cu_1ee59bcd_30254cuda3std3__45__cpo3endE - _ZN39_INTERNAL_83fa6cff_4_k_cu_1ee59bcd_30254cute7productE)
_ZN39_INTERNAL_83fa6cff_4_k_cu_1ee59bcd_30254cute7productE:
	.zero		1
	.type		_ZN39_INTERNAL_83fa6cff_4_k_cu_1ee59bcd_30254cuda3std3__45__cpo3endE,@object
	.size		_ZN39_INTERNAL_83fa6cff_4_k_cu_1ee59bcd_30254cuda3std3__45__cpo3endE,(_ZN39_INTERNAL_83fa6cff_4_k_cu_1ee59bcd_30254cuda3std3__419piecewise_constructE - _ZN39_INTERNAL_83fa6cff_4_k_cu_1ee59bcd_30254cuda3std3__45__cpo3endE)
_ZN39_INTERNAL_83fa6cff_4_k_cu_1ee59bcd_30254cuda3std3__45__cpo3endE:
	.zero		1
	.type		_ZN39_INTERNAL_83fa6cff_4_k_cu_1ee59bcd_30254cuda3std3__419piecewise_constructE,@object
	.size		_ZN39_INTERNAL_83fa6cff_4_k_cu_1ee59bcd_30254cuda3std3__419piecewise_constructE,(_ZN39_INTERNAL_83fa6cff_4_k_cu_1ee59bcd_30254cuda3std3__45__cpo4cendE - _ZN39_INTERNAL_83fa6cff_4_k_cu_1ee59bcd_30254cuda3std3__419piecewise_constructE)
_ZN39_INTERNAL_83fa6cff_4_k_cu_1ee59bcd_30254cuda3std3__419piecewise_constructE:
	.zero		1
	.type		_ZN39_INTERNAL_83fa6cff_4_k_cu_1ee59bcd_30254cuda3std3__45__cpo4cendE,@object
	.size		_ZN39_INTERNAL_83fa6cff_4_k_cu_1ee59bcd_30254cuda3std3__45__cpo4cendE,(_ZN39_INTERNAL_83fa6cff_4_k_cu_1ee59bcd_30254cuda3std6ranges3__45__cpo4swapE - _ZN39_INTERNAL_83fa6cff_4_k_cu_1ee59bcd_30254cuda3std3__45__cpo4cendE)
_ZN39_INTERNAL_83fa6cff_4_k_cu_1ee59bcd_30254cuda3std3__45__cpo4cendE:
	.zero		1
	.type		_ZN39_INTERNAL_83fa6cff_4_k_cu_1ee59bcd_30254cuda3std6ranges3__45__cpo4swapE,@object
	.size		_ZN39_INTERNAL_83fa6cff_4_k_cu_1ee59bcd_30254cuda3std6ranges3__45__cpo4swapE,(.L_10 - _ZN39_INTERNAL_83fa6cff_4_k_cu_1ee59bcd_30254cuda3std6ranges3__45__cpo4swapE)
_ZN39_INTERNAL_83fa6cff_4_k_cu_1ee59bcd_30254cuda3std6ranges3__45__cpo4swapE:
	.zero		1
.L_10:


//--------------------- .nv.constant0._ZN7cutlass13device_kernelINS_4conv6kernel13ConvUniversalINS1_16ConvProblemShapeILNS1_8OperatorE2ELi2EEENS1_10collective14CollectiveConvINS1_47MainloopSm100TmaUmmaWarpSpecializedImplicitGemmILS5_2ELi20ELi2ELi1ELi2EN4cute5tupleIJNSA_1CILi2EEENSC_ILi1EEESE_EEEEENSB_IJNSC_ILi256EEENSB_IJNSC_ILi64EEEEEESJ_EEENS_12float_e4m3_tESL_NSA_8TiledMMAINSA_8MMA_AtomIJNSA_10MMA_TraitsINSA_25SM100_MMA_F8F6F4_2x1SM_SSEJSL_SL_fSH_SI_NSA_17integral_constantINSA_4UMMA5MajorELSS_1EEEST_NSQ_INSR_7ScaleInELSU_0EEESV_EEEEEENSA_6LayoutINSB_IJSE_SE_SE_EEENSB_IJNSC_ILi0EEES10_S10_EEEEENSB_IJNSA_10UnderscoreES13_S13_EEEEENS7_6detail27Sm100ImplicitGemmTileTraitsINSA_18SM100_TMA_2SM_LOADENSA_14ComposedLayoutINSA_7SwizzleILi3ELi4ELi3EEENSA_18smem_ptr_flag_bitsILi8EEENSY_INSB_IJNSC_ILi128EEENSC_ILi8EEEEEENSB_IJSE_S1E_EEEEEEEvEENS17_INSA_25SM100_TMA_2SM_LOAD_IM2COLENS19_INS1A_ILi1ELi4ELi3EEES1D_NSY_INSB_IJNSC_ILi32EEES1F_EEENSB_IJSE_S1N_EEEEEEEvEEEENS_8epilogue10collective18CollectiveEpilogueINS1U_23Sm100TmaWarpSpecializedILi1ELi1ELi64ELb0ELb0EEEJNSB_IJS1E_SJ_SJ_EEENSB_IJNSY_IS1E_SE_EENSY_ISI_SE_EEEEESL_NSB_IJlNSB_IJSE_llEEES10_EEESL_S24_NS1U_6fusion15FusionCallbacksIS1Y_NS25_17LinearCombinationISL_fSL_fLNS_15FloatRoundStyleE2EEES1Z_S22_JEEENSA_5SM1004TMEM4LOAD26SM100_TMEM_LOAD_32dp32b64xENSA_13SM90_TMA_LOADENS19_INS1A_ILi2ELi4ELi3EEES1D_NSY_INSB_IJS1F_SI_EEENSB_IJSI_SE_EEEEEEENSA_39AutoVectorizingCopyWithAssumedAlignmentILi128EEENSA_14SM90_TMA_STOREES2K_S2M_S2M_EEEvvEEEEvNT_6ParamsE --------------------------
	.section	.nv.constant0._ZN7cutlass13device_kernelINS_4conv6kernel13ConvUniversalINS1_16ConvProblemShapeILNS1_8OperatorE2ELi2EEENS1_10collective14CollectiveConvINS1_47MainloopSm100TmaUmmaWarpSpecializedImplicitGemmILS5_2ELi20ELi2ELi1ELi2EN4cute5tupleIJNSA_1CILi2EEENSC_ILi1EEESE_EEEEENSB_IJNSC_ILi256EEENSB_IJNSC_ILi64EEEEEESJ_EEENS_12float_e4m3_tESL_NSA_8TiledMMAINSA_8MMA_AtomIJNSA_10MMA_TraitsINSA_25SM100_MMA_F8F6F4_2x1SM_SSEJSL_SL_fSH_SI_NSA_17integral_constantINSA_4UMMA5MajorELSS_1EEEST_NSQ_INSR_7ScaleInELSU_0EEESV_EEEEEENSA_6LayoutINSB_IJSE_SE_SE_EEENSB_IJNSC_ILi0EEES10_S10_EEEEENSB_IJNSA_10UnderscoreES13_S13_EEEEENS7_6detail27Sm100ImplicitGemmTileTraitsINSA_18SM100_TMA_2SM_LOADENSA_14ComposedLayoutINSA_7SwizzleILi3ELi4ELi3EEENSA_18smem_ptr_flag_bitsILi8EEENSY_INSB_IJNSC_ILi128EEENSC_ILi8EEEEEENSB_IJSE_S1E_EEEEEEEvEENS17_INSA_25SM100_TMA_2SM_LOAD_IM2COLENS19_INS1A_ILi1ELi4ELi3EEES1D_NSY_INSB_IJNSC_ILi32EEES1F_EEENSB_IJSE_S1N_EEEEEEEvEEEENS_8epilogue10collective18CollectiveEpilogueINS1U_23Sm100TmaWarpSpecializedILi1ELi1ELi64ELb0ELb0EEEJNSB_IJS1E_SJ_SJ_EEENSB_IJNSY_IS1E_SE_EENSY_ISI_SE_EEEEESL_NSB_IJlNSB_IJSE_llEEES10_EEESL_S24_NS1U_6fusion15FusionCallbacksIS1Y_NS25_17LinearCombinationISL_fSL_fLNS_15FloatRoundStyleE2EEES1Z_S22_JEEENSA_5SM1004TMEM4LOAD26SM100_TMEM_LOAD_32dp32b64xENSA_13SM90_TMA_LOADENS19_INS1A_ILi2ELi4ELi3EEES1D_NSY_INSB_IJS1F_SI_EEENSB_IJSI_SE_EEEEEEENSA_39AutoVectorizingCopyWithAssumedAlignmentILi128EEENSA_14SM90_TMA_STOREES2K_S2M_S2M_EEEvvEEEEvNT_6ParamsE,"a",@progbits
	.sectionflags	@""
	.align	4
.nv.constant0._ZN7cutlass13device_kernelINS_4conv6kernel13ConvUniversalINS1_16ConvProblemShapeILNS1_8OperatorE2ELi2EEENS1_10collective14CollectiveConvINS1_47MainloopSm100TmaUmmaWarpSpecializedImplicitGemmILS5_2ELi20ELi2ELi1ELi2EN4cute5tupleIJNSA_1CILi2EEENSC_ILi1EEESE_EEEEENSB_IJNSC_ILi256EEENSB_IJNSC_ILi64EEEEEESJ_EEENS_12float_e4m3_tESL_NSA_8TiledMMAINSA_8MMA_AtomIJNSA_10MMA_TraitsINSA_25SM100_MMA_F8F6F4_2x1SM_SSEJSL_SL_fSH_SI_NSA_17integral_constantINSA_4UMMA5MajorELSS_1EEEST_NSQ_INSR_7ScaleInELSU_0EEESV_EEEEEENSA_6LayoutINSB_IJSE_SE_SE_EEENSB_IJNSC_ILi0EEES10_S10_EEEEENSB_IJNSA_10UnderscoreES13_S13_EEEEENS7_6detail27Sm100ImplicitGemmTileTraitsINSA_18SM100_TMA_2SM_LOADENSA_14ComposedLayoutINSA_7SwizzleILi3ELi4ELi3EEENSA_18smem_ptr_flag_bitsILi8EEENSY_INSB_IJNSC_ILi128EEENSC_ILi8EEEEEENSB_IJSE_S1E_EEEEEEEvEENS17_INSA_25SM100_TMA_2SM_LOAD_IM2COLENS19_INS1A_ILi1ELi4ELi3EEES1D_NSY_INSB_IJNSC_ILi32EEES1F_EEENSB_IJSE_S1N_EEEEEEEvEEEENS_8epilogue10collective18CollectiveEpilogueINS1U_23Sm100TmaWarpSpecializedILi1ELi1ELi64ELb0ELb0EEEJNSB_IJS1E_SJ_SJ_EEENSB_IJNSY_IS1E_SE_EENSY_ISI_SE_EEEEESL_NSB_IJlNSB_IJSE_llEEES10_EEESL_S24_NS1U_6fusion15FusionCallbacksIS1Y_NS25_17LinearCombinationISL_fSL_fLNS_15FloatRoundStyleE2EEES1Z_S22_JEEENSA_5SM1004TMEM4LOAD26SM100_TMEM_LOAD_32dp32b64xENSA_13SM90_TMA_LOADENS19_INS1A_ILi2ELi4ELi3EEES1D_NSY_INSB_IJS1F_SI_EEENSB_IJSI_SE_EEEEEEENSA_39AutoVectorizingCopyWithAssumedAlignmentILi128EEENSA_14SM90_TMA_STOREES2K_S2M_S2M_EEEvvEEEEvNT_6ParamsE:
	.zero		2944


//--------------------- SYMBOLS --------------------------

	.type		.nv.reservedSmem.offset0,@object
	.size		.nv.reservedSmem.offset0,0x4
	.type		.nv.reservedSmem.cap,@object
	.size		.nv.reservedSmem.cap,0x4
	.type		__assertfail,@function
